def matmul_kernel(
    a_ptr,
    b_ptr,
    c_ptr,
    M,
    N,
    K,
    stride_am,
    stride_ak,
    stride_bk,
    stride_bn,
    stride_cm,
    stride_cn,
    BLOCK_M: tl.constexpr,
    BLOCK_N: tl.constexpr,
    BLOCK_K: tl.constexpr,
    GROUP_M: tl.constexpr,
):
    pid = tl.program_id(axis=0)
    num_pid_m = tl.cdiv(M, BLOCK_M)
    num_pid_n = tl.cdiv(N, BLOCK_N)
    num_pid_in_group = GROUP_M * num_pid_n
    group_id = pid // num_pid_in_group
    first_pid_m = group_id * GROUP_M
    group_size_m = min(num_pid_m - first_pid_m, GROUP_M)
    pid_m = first_pid_m + ((pid % num_pid_in_group) % group_size_m)
    pid_n = (pid % num_pid_in_group) // group_size_m

    offs_am = (pid_m * BLOCK_M + tl.arange(0, BLOCK_M)) % M
    offs_bn = (pid_n * BLOCK_N + tl.arange(0, BLOCK_N)) % N
    offs_k = tl.arange(0, BLOCK_K)
    a_ptrs = a_ptr + offs_am[:, None] * stride_am + offs_k[None, :] * stride_ak
    b_ptrs = b_ptr + offs_k[:, None] * stride_bk + offs_bn[None, :] * stride_bn

    acc = tl.zeros((BLOCK_M, BLOCK_N), dtype=tl.float32)
    for kk in range(0, tl.cdiv(K, BLOCK_K)):
        a = tl.load(a_ptrs, mask=offs_k[None, :] < K - kk * BLOCK_K, other=0.0)
        b = tl.load(b_ptrs, mask=offs_k[:, None] < K - kk * BLOCK_K, other=0.0)
        acc = tl.dot(a, b, acc)
        a_ptrs += BLOCK_K * stride_ak
        b_ptrs += BLOCK_K * stride_bk

    c = acc.to(c_ptr.dtype.element_ty)
    offs_cm = pid_m * BLOCK_M + tl.arange(0, BLOCK_M)
    offs_cn = pid_n * BLOCK_N + tl.arange(0, BLOCK_N)
    c_ptrs = c_ptr + offs_cm[:, None] * stride_cm + offs_cn[None, :] * stride_cn
    mask = (offs_cm[:, None] < M) & (offs_cn[None, :] < N)
    tl.store(c_ptrs, c, mask=mask)

# config = {"BLOCK_K": 64, "BLOCK_M": 16, "BLOCK_N": 128, "GROUP_M": 8, "arch": "sm_100", "dtype": "fp16", "num_ctas": 1, "num_stages": 2, "num_warps": 4}
# arch = sm_100


// ===== COMPILED SASS (sm_100a) =====

	.target	sm_100a

	.elftype	@"ET_EXEC"


//--------------------- .note.nv.tkinfo           --------------------------
	.section	.note.nv.tkinfo,"",@"SHT_NOTE"
	.sectionflags	@"SHF_NOTE_NV_TKINFO"
	.tkinfo
        /*0018*/ 	.word	0x00000081
        /*0030*/ 	.string	""
        /*0030*/ 	.string	"ptxas-blackwell"
        /*0030*/ 	.string	"Cuda compilation tools, release 12.9, V12.9.86"
        /*0030*/ 	.string	"Build cuda_12.9.r12.9/compiler.36037853_0"
        /*0030*/ 	.string	"-v  -suppress-debug-info  -lineinfo  -arch sm_100a "



//--------------------- .note.nv.cuver            --------------------------
	.section	.note.nv.cuver,"",@"SHT_NOTE"
	.sectionflags	@"SHF_NOTE_NV_CUVER"
        /*0018*/ 	.short	0x0001
        /*001a*/ 	.short	0x0064
        /*001c*/ 	.short	0x0001
        /*001e*/ 	.short	0x0000
        /*0020*/ 	.short	0x0001
        /*0022*/ 	.short	0x0000


//--------------------- .nv.info                  --------------------------
	.section	.nv.info,"",@"SHT_CUDA_INFO"
	.align	4


	//----- nvinfo : EIATTR_REGCOUNT
	.align		4
        /*0000*/ 	.byte	0x04, 0x2f
        /*0002*/ 	.short	(.L_1 - .L_0)
	.align		4
.L_0:
        /*0004*/ 	.word	index@(matmul_kernel)
        /*0008*/ 	.word	0x000000f8


	//----- nvinfo : EIATTR_FRAME_SIZE
	.align		4
.L_1:
        /*000c*/ 	.byte	0x04, 0x11
        /*000e*/ 	.short	(.L_3 - .L_2)
	.align		4
.L_2:
        /*0010*/ 	.word	index@(matmul_kernel)
        /*0014*/ 	.word	0x00000000


	//----- nvinfo : EIATTR_MIN_STACK_SIZE
	.align		4
.L_3:
        /*0018*/ 	.byte	0x04, 0x12
        /*001a*/ 	.short	(.L_5 - .L_4)
	.align		4
.L_4:
        /*001c*/ 	.word	index@(matmul_kernel)
        /*0020*/ 	.word	0x00000000
.L_5:


//--------------------- .nv.info.matmul_kernel    --------------------------
	.section	.nv.info.matmul_kernel,"",@"SHT_CUDA_INFO"
	.sectionflags	@""
	.align	4


	//----- nvinfo : EIATTR_CUDA_API_VERSION
	.align		4
        /*0000*/ 	.byte	0x04, 0x37
        /*0002*/ 	.short	(.L_7 - .L_6)
.L_6:
        /*0004*/ 	.word	0x00000081


	//----- nvinfo : EIATTR_KPARAM_INFO
	.align		4
.L_7:
        /*0008*/ 	.byte	0x04, 0x17
        /*000a*/ 	.short	(.L_9 - .L_8)
.L_8:
        /*000c*/ 	.word	0x00000000
        /*0010*/ 	.short	0x000d
        /*0012*/ 	.short	0x0048
        /*0014*/ 	.byte	0x00, 0xf4, 0x21, 0x00


	//----- nvinfo : EIATTR_KPARAM_INFO
	.align		4
.L_9:
        /*0018*/ 	.byte	0x04, 0x17
        /*001a*/ 	.short	(.L_11 - .L_10)
.L_10:
        /*001c*/ 	.word	0x00000000
        /*0020*/ 	.short	0x000c
        /*0022*/ 	.short	0x0040
        /*0024*/ 	.byte	0x00, 0xf4, 0x21, 0x00


	//----- nvinfo : EIATTR_KPARAM_INFO
	.align		4
.L_11:
        /*0028*/ 	.byte	0x04, 0x17
        /*002a*/ 	.short	(.L_13 - .L_12)
.L_12:
        /*002c*/ 	.word	0x00000000
        /*0030*/ 	.short	0x000b
        /*0032*/ 	.short	0x0038
        /*0034*/ 	.byte	0x00, 0xf0, 0x11, 0x00


	//----- nvinfo : EIATTR_KPARAM_INFO
	.align		4
.L_13:
        /*0038*/ 	.byte	0x04, 0x17
        /*003a*/ 	.short	(.L_15 - .L_14)
.L_14:
        /*003c*/ 	.word	0x00000000
        /*0040*/ 	.short	0x000a
        /*0042*/ 	.short	0x0034
        /*0044*/ 	.byte	0x00, 0xf0, 0x11, 0x00


	//----- nvinfo : EIATTR_KPARAM_INFO
	.align		4
.L_15:
        /*0048*/ 	.byte	0x04, 0x17
        /*004a*/ 	.short	(.L_17 - .L_16)
.L_16:
        /*004c*/ 	.word	0x00000000
        /*0050*/ 	.short	0x0009
        /*0052*/ 	.short	0x0030
        /*0054*/ 	.byte	0x00, 0xf0, 0x11, 0x00


	//----- nvinfo : EIATTR_KPARAM_INFO
	.align		4
.L_17:
        /*0058*/ 	.byte	0x04, 0x17
        /*005a*/ 	.short	(.L_19 - .L_18)
.L_18:
        /*005c*/ 	.word	0x00000000
        /*0060*/ 	.short	0x0008
        /*0062*/ 	.short	0x002c
        /*0064*/ 	.byte	0x00, 0xf0, 0x11, 0x00


	//----- nvinfo : EIATTR_KPARAM_INFO
	.align		4
.L_19:
        /*0068*/ 	.byte	0x04, 0x17
        /*006a*/ 	.short	(.L_21 - .L_20)
.L_20:
        /*006c*/ 	.word	0x00000000
        /*0070*/ 	.short	0x0007
        /*0072*/ 	.short	0x0028
        /*0074*/ 	.byte	0x00, 0xf0, 0x11, 0x00


	//----- nvinfo : EIATTR_KPARAM_INFO
	.align		4
.L_21:
        /*0078*/ 	.byte	0x04, 0x17
        /*007a*/ 	.short	(.L_23 - .L_22)
.L_22:
        /*007c*/ 	.word	0x00000000
        /*0080*/ 	.short	0x0006
        /*0082*/ 	.short	0x0024
        /*0084*/ 	.byte	0x00, 0xf0, 0x11, 0x00


	//----- nvinfo : EIATTR_KPARAM_INFO
	.align		4
.L_23:
        /*0088*/ 	.byte	0x04, 0x17
        /*008a*/ 	.short	(.L_25 - .L_24)
.L_24:
        /*008c*/ 	.word	0x00000000
        /*0090*/ 	.short	0x0005
        /*0092*/ 	.short	0x0020
        /*0094*/ 	.byte	0x00, 0xf0, 0x11, 0x00


	//----- nvinfo : EIATTR_KPARAM_INFO
	.align		4
.L_25:
        /*0098*/ 	.byte	0x04, 0x17
        /*009a*/ 	.short	(.L_27 - .L_26)
.L_26:
        /*009c*/ 	.word	0x00000000
        /*00a0*/ 	.short	0x0004
        /*00a2*/ 	.short	0x001c
        /*00a4*/ 	.byte	0x00, 0xf0, 0x11, 0x00


	//----- nvinfo : EIATTR_KPARAM_INFO
	.align		4
.L_27:
        /*00a8*/ 	.byte	0x04, 0x17
        /*00aa*/ 	.short	(.L_29 - .L_28)
.L_28:
        /*00ac*/ 	.word	0x00000000
        /*00b0*/ 	.short	0x0003
        /*00b2*/ 	.short	0x0018
        /*00b4*/ 	.byte	0x00, 0xf0, 0x11, 0x00


	//----- nvinfo : EIATTR_KPARAM_INFO
	.align		4
.L_29:
        /*00b8*/ 	.byte	0x04, 0x17
        /*00ba*/ 	.short	(.L_31 - .L_30)
.L_30:
        /*00bc*/ 	.word	0x00000000
        /*00c0*/ 	.short	0x0002
        /*00c2*/ 	.short	0x0010
        /*00c4*/ 	.byte	0x00, 0xf4, 0x21, 0x00


	//----- nvinfo : EIATTR_KPARAM_INFO
	.align		4
.L_31:
        /*00c8*/ 	.byte	0x04, 0x17
        /*00ca*/ 	.short	(.L_33 - .L_32)
.L_32:
        /*00cc*/ 	.word	0x00000000
        /*00d0*/ 	.short	0x0001
        /*00d2*/ 	.short	0x0008
        /*00d4*/ 	.byte	0x00, 0xf4, 0x21, 0x00


	//----- nvinfo : EIATTR_KPARAM_INFO
	.align		4
.L_33:
        /*00d8*/ 	.byte	0x04, 0x17
        /*00da*/ 	.short	(.L_35 - .L_34)
.L_34:
        /*00dc*/ 	.word	0x00000000
        /*00e0*/ 	.short	0x0000
        /*00e2*/ 	.short	0x0000
        /*00e4*/ 	.byte	0x00, 0xf4, 0x21, 0x00


	//----- nvinfo : EIATTR_SPARSE_MMA_MASK
	.align		4
.L_35:
        /*00e8*/ 	.byte	0x03, 0x50
        /*00ea*/ 	.short	0x0000


	//----- nvinfo : EIATTR_MAXREG_COUNT
	.align		4
        /*00ec*/ 	.byte	0x03, 0x1b
        /*00ee*/ 	.short	0x00ff


	//----- nvinfo : EIATTR_NUM_BARRIERS
	.align		4
        /*00f0*/ 	.byte	0x02, 0x4c
        /*00f2*/ 	.byte	0x01
	.zero		1


	//----- nvinfo : EIATTR_VRC_CTA_INIT_COUNT
	.align		4
        /*00f4*/ 	.byte	0x02, 0x4a
	.zero		1
	.zero		1


	//----- nvinfo : EIATTR_EXIT_INSTR_OFFSETS
	.align		4
        /*00f8*/ 	.byte	0x04, 0x1c
        /*00fa*/ 	.short	(.L_37 - .L_36)


	//   ....[0]....
.L_36:
        /*00fc*/ 	.word	0x00007230


	//   ....[1]....
        /*0100*/ 	.word	0x00007260


	//----- nvinfo : EIATTR_REQNTID
	.align		4
.L_37:
        /*0104*/ 	.byte	0x04, 0x10
        /*0106*/ 	.short	(.L_39 - .L_38)
.L_38:
        /*0108*/ 	.word	0x00000080
        /*010c*/ 	.word	0x00000001
        /*0110*/ 	.word	0x00000001


	//----- nvinfo : EIATTR_CBANK_PARAM_SIZE
	.align		4
.L_39:
        /*0114*/ 	.byte	0x03, 0x19
        /*0116*/ 	.short	0x0050


	//----- nvinfo : EIATTR_PARAM_CBANK
	.align		4
        /*0118*/ 	.byte	0x04, 0x0a
        /*011a*/ 	.short	(.L_41 - .L_40)
	.align		4
.L_40:
        /*011c*/ 	.word	index@(.nv.constant0.matmul_kernel)
        /*0120*/ 	.short	0x0380
        /*0122*/ 	.short	0x0050


	//----- nvinfo : EIATTR_SW_WAR
	.align		4
.L_41:
        /*0124*/ 	.byte	0x04, 0x36
        /*0126*/ 	.short	(.L_43 - .L_42)
.L_42:
        /*0128*/ 	.word	0x00000008
.L_43:


//--------------------- .nv.compat                --------------------------
	.section	.nv.compat,"",@"SHT_CUDA_COMPAT_INFO"
	.align	4
        /*0000*/ 	.byte	0x02, 0x02, 0x01, 0x00, 0x02, 0x05, 0x05, 0x00, 0x02, 0x03, 0x00, 0x00, 0x02, 0x06, 0x01, 0x00


//--------------------- .nv.callgraph             --------------------------
	.section	.nv.callgraph,"",@"SHT_CUDA_CALLGRAPH"
	.align	4
	.sectionentsize	8
	.align		4
        /*0000*/ 	.word	0x00000000
	.align		4
        /*0004*/ 	.word	0xffffffff
	.align		4
        /*0008*/ 	.word	0x00000000
	.align		4
        /*000c*/ 	.word	0xfffffffe
	.align		4
        /*0010*/ 	.word	0x00000000
	.align		4
        /*0014*/ 	.word	0xfffffffd
	.align		4
        /*0018*/ 	.word	0x00000000
	.align		4
        /*001c*/ 	.word	0xfffffffc


//--------------------- .text.matmul_kernel       --------------------------
	.section	.text.matmul_kernel,"ax",@progbits
	.align	128
        .global         matmul_kernel
        .type           matmul_kernel,@function
        .size           matmul_kernel,(.L_x_4 - matmul_kernel)
        .other          matmul_kernel,@"STO_CUDA_ENTRY STV_DEFAULT"
matmul_kernel:
.text.matmul_kernel:
[----:B------:R-:W0:Y:S08]  /*0000*/  LDC R1, c[0x0][0x37c] ;  /* 0x0000df00ff017b82 */ /* 0x000e300000000800 */
[----:B------:R-:W1:Y:S01]  /*0010*/  LDC.64 R48, c[0x0][0x398] ;  /* 0x0000e600ff307b82 */ /* 0x000e620000000a00 */
[----:B------:R-:W2:Y:S01]  /*0020*/  S2R R5, SR_CTAID.X ;  /* 0x0000000000057919 */ /* 0x000ea20000002500 */
[----:B------:R-:W3:Y:S01]  /*0030*/  LDCU UR4, c[0x0][0x3a0] ;  /* 0x00007400ff0477ac */ /* 0x000ee20008000800 */
[----:B------:R-:W-:Y:S01]  /*0040*/  UMOV UR5, 0x400 ;  /* 0x0000040000057882 */ /* 0x000fe20000000000 */
[----:B------:R-:W4:Y:S04]  /*0050*/  LDCU.64 UR8, c[0x0][0x358] ;  /* 0x00006b00ff0877ac */ /* 0x000f280008000a00 */
[----:B------:R-:W5:Y:S01]  /*0060*/  S2UR UR6, SR_CgaCtaId ;  /* 0x00000000000679c3 */ /* 0x000f620000008800 */
[----:B------:R-:W0:Y:S01]  /*0070*/  LDCU UR7, c[0x0][0x3a0] ;  /* 0x00007400ff0777ac */ /* 0x000e220008000800 */
[----:B---3--:R-:W-:Y:S01]  /*0080*/  UIADD3 UR4, UPT, UPT, UR4, 0x3f, URZ ;  /* 0x0000003f04047890 */ /* 0x008fe2000fffe0ff */
[----:B-1----:R-:W-:-:S03]  /*0090*/  VIADD R0, R49, 0x7f ;  /* 0x0000007f31007836 */ /* 0x002fc60000000000 */
[----:B------:R-:W-:Y:S02]  /*00a0*/  UISETP.GT.AND UP0, UPT, UR4, 0x3f, UPT ;  /* 0x0000003f0400788c */ /* 0x000fe4000bf04270 */
[----:B------:R-:W-:Y:S01]  /*00b0*/  SHF.R.S32.HI R3, RZ, 0x1f, R0 ;  /* 0x0000001fff037819 */ /* 0x000fe20000011400 */
[----:B-----5:R-:W-:-:S03]  /*00c0*/  ULEA UR5, UR6, UR5, 0x18 ;  /* 0x0000000506057291 */ /* 0x020fc6000f8ec0ff */
[----:B------:R-:W-:Y:S02]  /*00d0*/  LEA.HI R3, R3, R0, RZ, 0x7 ;  /* 0x0000000003037211 */ /* 0x000fe400078f38ff */
[----:B--2---:R-:W-:Y:S02]  /*00e0*/  IABS R8, R5 ;  /* 0x0000000500087213 */ /* 0x004fe40000000000 */
[----:B------:R-:W-:-:S05]  /*00f0*/  SHF.R.S32.HI R3, RZ, 0x7, R3 ;  /* 0x00000007ff037819 */ /* 0x000fca0000011403 */
[----:B------:R-:W-:-:S05]  /*0100*/  IMAD.SHL.U32 R4, R3, 0x8, RZ ;  /* 0x0000000803047824 */ /* 0x000fca00078e00ff */
[-C--:B------:R-:W-:Y:S02]  /*0110*/  IABS R7, R4.reuse ;  /* 0x0000000400077213 */ /* 0x080fe40000000000 */
[----:B------:R-:W-:Y:S02]  /*0120*/  IABS R10, R4 ;  /* 0x00000004000a7213 */ /* 0x000fe40000000000 */
[----:B------:R-:W1:Y:S08]  /*0130*/  I2F.RP R0, R7 ;  /* 0x0000000700007306 */ /* 0x000e700000209400 */
[----:B-1----:R-:W1:Y:S02]  /*0140*/  MUFU.RCP R0, R0 ;  /* 0x0000000000007308 */ /* 0x002e640000001000 */
[----:B-1----:R-:W-:-:S02]  /*0150*/  VIADD R2, R0, 0xffffffe ;  /* 0x0ffffffe00027836 */ /* 0x002fc40000000000 */
[----:B------:R-:W-:-:S04]  /*0160*/  IMAD.MOV R0, RZ, RZ, -R10 ;  /* 0x000000ffff007224 */ /* 0x000fc800078e0a0a */
[----:B------:R1:W2:Y:S02]  /*0170*/  F2I.FTZ.U32.TRUNC.NTZ R3, R2 ;  /* 0x0000000200037305 */ /* 0x0002a4000021f000 */
[----:B-1----:R-:W-:Y:S02]  /*0180*/  IMAD.MOV.U32 R2, RZ, RZ, RZ ;  /* 0x000000ffff027224 */ /* 0x002fe400078e00ff */
[----:B--2---:R-:W-:-:S04]  /*0190*/  IMAD.MOV R6, RZ, RZ, -R3 ;  /* 0x000000ffff067224 */ /* 0x004fc800078e0a03 */
[----:B------:R-:W-:Y:S02]  /*01a0*/  IMAD R9, R6, R7, RZ ;  /* 0x0000000706097224 */ /* 0x000fe400078e02ff */
[----:B------:R-:W-:Y:S02]  /*01b0*/  IMAD.MOV.U32 R6, RZ, RZ, R8 ;  /* 0x000000ffff067224 */ /* 0x000fe400078e0008 */
[----:B------:R-:W-:-:S06]  /*01c0*/  IMAD.HI.U32 R3, R3, R9, R2 ;  /* 0x0000000903037227 */ /* 0x000fcc00078e0002 */
[----:B------:R-:W-:-:S04]  /*01d0*/  IMAD.HI.U32 R3, R3, R6, RZ ;  /* 0x0000000603037227 */ /* 0x000fc800078e00ff */
[----:B------:R-:W-:-:S05]  /*01e0*/  IMAD R0, R3, R0, R6 ;  /* 0x0000000003007224 */ /* 0x000fca00078e0206 */
[----:B------:R-:W-:-:S13]  /*01f0*/  ISETP.GT.U32.AND P1, PT, R7, R0, PT ;  /* 0x000000000700720c */ /* 0x000fda0003f24070 */
[----:B------:R-:W-:Y:S02]  /*0200*/  @!P1 IMAD.IADD R0, R0, 0x1, -R7 ;  /* 0x0000000100009824 */ /* 0x000fe400078e0a07 */
[----:B------:R-:W-:Y:S01]  /*0210*/  @!P1 VIADD R3, R3, 0x1 ;  /* 0x0000000103039836 */ /* 0x000fe20000000000 */
[----:B------:R-:W-:Y:S02]  /*0220*/  ISETP.NE.AND P1, PT, R4, RZ, PT ;  /* 0x000000ff0400720c */ /* 0x000fe40003f25270 */
[----:B------:R-:W-:Y:S02]  /*0230*/  ISETP.GE.U32.AND P0, PT, R0, R7, PT ;  /* 0x000000070000720c */ /* 0x000fe40003f06070 */
[----:B------:R-:W-:-:S04]  /*0240*/  LOP3.LUT R0, R5, R4, RZ, 0x3c, !PT ;  /* 0x0000000405007212 */ /* 0x000fc800078e3cff */
[----:B------:R-:W-:Y:S01]  /*0250*/  ISETP.GE.AND P2, PT, R0, RZ, PT ;  /* 0x000000ff0000720c */ /* 0x000fe20003f46270 */
[----:B------:R-:W-:-:S06]  /*0260*/  VIADD R0, R48, 0xf ;  /* 0x0000000f30007836 */ /* 0x000fcc0000000000 */
[----:B------:R-:W-:-:S04]  /*0270*/  @P0 VIADD R3, R3, 0x1 ;  /* 0x0000000103030836 */ /* 0x000fc80000000000 */
[----:B------:R-:W-:Y:S01]  /*0280*/  IMAD.MOV.U32 R2, RZ, RZ, R3 ;  /* 0x000000ffff027224 */ /* 0x000fe200078e0003 */
[----:B------:R-:W-:-:S03]  /*0290*/  SHF.R.S32.HI R3, RZ, 0x1f, R0 ;  /* 0x0000001fff037819 */ /* 0x000fc60000011400 */
[----:B------:R-:W-:Y:S01]  /*02a0*/  @!P2 IMAD.MOV R2, RZ, RZ, -R2 ;  /* 0x000000ffff02a224 */ /* 0x000fe200078e0a02 */
[----:B------:R-:W-:Y:S02]  /*02b0*/  @!P1 LOP3.LUT R2, RZ, R4, RZ, 0x33, !PT ;  /* 0x00000004ff029212 */ /* 0x000fe400078e33ff */
[----:B------:R-:W-:-:S03]  /*02c0*/  LEA.HI R3, R3, R0, RZ, 0x4 ;  /* 0x0000000003037211 */ /* 0x000fc600078f20ff */
[----:B------:R-:W-:Y:S02]  /*02d0*/  IMAD.SHL.U32 R6, R2, 0x8, RZ ;  /* 0x0000000802067824 */ /* 0x000fe400078e00ff */
[----:B------:R-:W-:-:S03]  /*02e0*/  IMAD.MOV R2, RZ, RZ, -R2 ;  /* 0x000000ffff027224 */ /* 0x000fc600078e0a02 */
[----:B------:R-:W-:Y:S01]  /*02f0*/  LEA.HI.SX32 R3, R3, -R6, 0x1c ;  /* 0x8000000603037211 */ /* 0x000fe200078fe2ff */
[----:B------:R-:W-:-:S03]  /*0300*/  IMAD R11, R4, R2, R5 ;  /* 0x00000002040b7224 */ /* 0x000fc600078e0205 */
[----:B------:R-:W-:-:S04]  /*0310*/  VIMNMX R8, PT, PT, R3, 0x8, PT ;  /* 0x0000000803087848 */ /* 0x000fc80003fe0100 */
[-C--:B------:R-:W-:Y:S02]  /*0320*/  IABS R7, R8.reuse ;  /* 0x0000000800077213 */ /* 0x080fe40000000000 */
[----:B------:R-:W-:Y:S02]  /*0330*/  IABS R4, R8 ;  /* 0x0000000800047213 */ /* 0x000fe40000000000 */
[----:B------:R-:W1:Y:S08]  /*0340*/  I2F.RP R0, R7 ;  /* 0x0000000700007306 */ /* 0x000e700000209400 */
[----:B-1----:R-:W1:Y:S02]  /*0350*/  MUFU.RCP R0, R0 ;  /* 0x0000000000007308 */ /* 0x002e640000001000 */
[----:B-1----:R-:W-:-:S02]  /*0360*/  VIADD R3, R0, 0xffffffe ;  /* 0x0ffffffe00037836 */ /* 0x002fc40000000000 */
[----:B------:R-:W-:-:S04]  /*0370*/  IMAD.MOV R0, RZ, RZ, -R4 ;  /* 0x000000ffff007224 */ /* 0x000fc800078e0a04 */
[----:B------:R-:W1:Y:S02]  /*0380*/  F2I.FTZ.U32.TRUNC.NTZ R3, R3 ;  /* 0x0000000300037305 */ /* 0x000e64000021f000 */
[----:B-1----:R-:W-:-:S04]  /*0390*/  IMAD.MOV R9, RZ, RZ, -R3 ;  /* 0x000000ffff097224 */ /* 0x002fc800078e0a03 */
[----:B------:R-:W-:Y:S01]  /*03a0*/  IMAD.MOV.U32 R2, RZ, RZ, R9 ;  /* 0x000000ffff027224 */ /* 0x000fe200078e0009 */
[----:B------:R-:W-:-:S03]  /*03b0*/  IABS R9, R11 ;  /* 0x0000000b00097213 */ /* 0x000fc60000000000 */
[----:B------:R-:W-:Y:S02]  /*03c0*/  IMAD R5, R2, R7, RZ ;  /* 0x0000000702057224 */ /* 0x000fe400078e02ff */
[----:B------:R-:W-:-:S04]  /*03d0*/  IMAD.MOV.U32 R2, RZ, RZ, RZ ;  /* 0x000000ffff027224 */ /* 0x000fc800078e00ff */
[----:B------:R-:W-:Y:S01]  /*03e0*/  IMAD.HI.U32 R2, R3, R5, R2 ;  /* 0x0000000503027227 */ /* 0x000fe200078e0002 */
[----:B------:R-:W-:-:S04]  /*03f0*/  LOP3.LUT R3, R11, R8, RZ, 0x3c, !PT ;  /* 0x000000080b037212 */ /* 0x000fc800078e3cff */
[----:B------:R-:W-:Y:S01]  /*0400*/  ISETP.GE.AND P2, PT, R3, RZ, PT ;  /* 0x000000ff0300720c */ /* 0x000fe20003f46270 */
[----:B------:R-:W-:-:S04]  /*0410*/  IMAD.HI.U32 R2, R2, R9, RZ ;  /* 0x0000000902027227 */ /* 0x000fc800078e00ff */
[----:B------:R-:W-:-:S05]  /*0420*/  IMAD R0, R2, R0, R9 ;  /* 0x0000000002007224 */ /* 0x000fca00078e0209 */
[----:B------:R-:W-:-:S13]  /*0430*/  ISETP.GT.U32.AND P1, PT, R7, R0, PT ;  /* 0x000000000700720c */ /* 0x000fda0003f24070 */
[----:B------:R-:W-:Y:S02]  /*0440*/  @!P1 IMAD.IADD R0, R0, 0x1, -R7 ;  /* 0x0000000100009824 */ /* 0x000fe400078e0a07 */
[----:B------:R-:W-:Y:S01]  /*0450*/  @!P1 VIADD R2, R2, 0x1 ;  /* 0x0000000102029836 */ /* 0x000fe20000000000 */
[----:B------:R-:W-:Y:S02]  /*0460*/  ISETP.NE.AND P1, PT, R8, RZ, PT ;  /* 0x000000ff0800720c */ /* 0x000fe40003f25270 */
[----:B------:R-:W-:Y:S02]  /*0470*/  ISETP.GE.U32.AND P0, PT, R0, R7, PT ;  /* 0x000000070000720c */ /* 0x000fe40003f06070 */
[----:B------:R-:W1:Y:S11]  /*0480*/  S2R R0, SR_TID.X ;  /* 0x0000000000007919 */ /* 0x000e760000002100 */
[----:B------:R-:W-:-:S04]  /*0490*/  @P0 VIADD R2, R2, 0x1 ;  /* 0x0000000102020836 */ /* 0x000fc80000000000 */
[----:B------:R-:W-:Y:S01]  /*04a0*/  @!P2 IMAD.MOV R2, RZ, RZ, -R2 ;  /* 0x000000ffff02a224 */ /* 0x000fe200078e0a02 */
[----:B------:R-:W-:-:S05]  /*04b0*/  @!P1 LOP3.LUT R2, RZ, R8, RZ, 0x33, !PT ;  /* 0x00000008ff029212 */ /* 0x000fca00078e33ff */
[----:B------:R-:W-:Y:S02]  /*04c0*/  IMAD.MOV R3, RZ, RZ, -R2 ;  /* 0x000000ffff037224 */ /* 0x000fe400078e0a02 */
[----:B------:R-:W-:Y:S02]  /*04d0*/  IMAD.SHL.U32 R170, R2, 0x80, RZ ;  /* 0x0000008002aa7824 */ /* 0x000fe400078e00ff */
[----:B------:R-:W-:-:S04]  /*04e0*/  IMAD R3, R8, R3, R11 ;  /* 0x0000000308037224 */ /* 0x000fc800078e020b */
[----:B------:R-:W-:Y:S01]  /*04f0*/  IMAD.IADD R3, R6, 0x1, R3 ;  /* 0x0000000106037824 */ /* 0x000fe200078e0203 */
[----:B-1----:R-:W-:Y:S02]  /*0500*/  SHF.R.U32.HI R182, RZ, 0x4, R0 ;  /* 0x00000004ffb67819 */ /* 0x002fe40000011600 */
[----:B------:R-:W-:Y:S02]  /*0510*/  LOP3.LUT R4, R0, 0xf, RZ, 0xc0, !PT ;  /* 0x0000000f00047812 */ /* 0x000fe400078ec0ff */
[----:B------:R-:W-:Y:S02]  /*0520*/  SGXT.U32 R182, R182, 0x3 ;  /* 0x00000003b6b6781a */ /* 0x000fe40000000000 */
[----:B------:R-:W-:Y:S01]  /*0530*/  LEA.HI R183, R0, 0x38, RZ, 0x1c ;  /* 0x0000003800b77811 */ /* 0x000fe200078fe0ff */
[----:B------:R-:W-:Y:S01]  /*0540*/  IMAD R171, R3, 0x10, R4 ;  /* 0x0000001003ab7824 */ /* 0x000fe200078e0204 */
[C---:B------:R-:W-:Y:S02]  /*0550*/  LOP3.LUT R176, R182.reuse, 0x8, RZ, 0xfc, !PT ;  /* 0x00000008b6b07812 */ /* 0x040fe400078efcff */
[----:B------:R-:W-:-:S02]  /*0560*/  LOP3.LUT R175, R182, 0x10, RZ, 0xfc, !PT ;  /* 0x00000010b6af7812 */ /* 0x000fc400078efcff */
[C---:B------:R-:W-:Y:S02]  /*0570*/  LOP3.LUT R174, R182.reuse, 0x18, RZ, 0xfc, !PT ;  /* 0x00000018b6ae7812 */ /* 0x040fe400078efcff */
[C---:B------:R-:W-:Y:S02]  /*0580*/  LOP3.LUT R173, R182.reuse, 0x20, RZ, 0xfc, !PT ;  /* 0x00000020b6ad7812 */ /* 0x040fe400078efcff */
[C---:B------:R-:W-:Y:S02]  /*0590*/  LOP3.LUT R172, R182.reuse, 0x28, RZ, 0xfc, !PT ;  /* 0x00000028b6ac7812 */ /* 0x040fe400078efcff */
[----:B------:R-:W-:Y:S01]  /*05a0*/  LOP3.LUT R181, R182, 0x30, RZ, 0xfc, !PT ;  /* 0x00000030b6b57812 */ /* 0x000fe200078efcff */
[----:B0---4-:R-:W-:Y:S06]  /*05b0*/  BRA.U UP0, `(.L_x_0) ;  /* 0x00000001001c7547 */ /* 0x011fec000b800000 */
[----:B------:R-:W-:Y:S01]  /*05c0*/  IMAD.SHL.U32 R0, R0, 0x20, RZ ;  /* 0x0000002000007824 */ /* 0x000fe200078e00ff */
[----:B------:R-:W-:Y:S02]  /*05d0*/  CS2R R76, SRZ ;  /* 0x00000000004c7805 */ /* 0x000fe4000001ff00 */
[----:B------:R-:W-:Y:S02]  /*05e0*/  CS2R R4, SRZ ;  /* 0x0000000000047805 */ /* 0x000fe4000001ff00 */
[----:B------:R-:W-:Y:S02]  /*05f0*/  CS2R R78, SRZ ;  /* 0x00000000004e7805 */ /* 0x000fe4000001ff00 */
[----:B------:R-:W-:Y:S02]  /*0600*/  CS2R R2, SRZ ;  /* 0x0000000000027805 */ /* 0x000fe4000001ff00 */
[----:B------:R-:W-:Y:S01]  /*0610*/  LOP3.LUT R0, R0, 0x60, RZ, 0xc0, !PT ;  /* 0x0000006000007812 */ /* 0x000fe200078ec0ff */
[----:B------:R-:W-:Y:S06]  /*0620*/  BRA `(.L_x_1) ;  /* 0x0000006000dc7947 */ /* 0x000fec0003800000 */
.L_x_0:
[----:B------:R-:W-:Y:S01]  /*0630*/  IABS R2, R49 ;  /* 0x0000003100027213 */ /* 0x000fe20000000000 */
[----:B------:R-:W0:Y:S01]  /*0640*/  LDCU UR10, c[0x0][0x3a4] ;  /* 0x00007480ff0a77ac */ /* 0x000e220008000800 */
[----:B------:R-:W-:Y:S01]  /*0650*/  SHF.R.U32.HI R3, RZ, 0x6, R0 ;  /* 0x00000006ff037819 */ /* 0x000fe20000011600 */
[----:B------:R-:W1:Y:S01]  /*0660*/  LDC R177, c[0x0][0x3a8] ;  /* 0x0000ea00ffb17b82 */ /* 0x000e620000000800 */
[----:B------:R-:W2:Y:S01]  /*0670*/  I2F.RP R7, R2 ;  /* 0x0000000200077306 */ /* 0x000ea20000209400 */
[----:B------:R-:W-:Y:S01]  /*0680*/  IABS R93, R48 ;  /* 0x00000030005d7213 */ /* 0x000fe20000000000 */
[----:B------:R-:W3:Y:S01]  /*0690*/  LDCU UR6, c[0x0][0x3b0] ;  /* 0x00007600ff0677ac */ /* 0x000ee20008000800 */
[----:B------:R-:W-:Y:S02]  /*06a0*/  SGXT.U32 R3, R3, 0x1 ;  /* 0x000000010303781a */ /* 0x000fe40000000000 */
[----:B------:R-:W-:Y:S01]  /*06b0*/  CS2R R94, SRZ ;  /* 0x00000000005e7805 */ /* 0x000fe2000001ff00 */
[----:B------:R-:W4:Y:S01]  /*06c0*/  LDCU.128 UR12, c[0x0][0x380] ;  /* 0x00007000ff0c77ac */ /* 0x000f220008000c00 */
[----:B------:R-:W-:Y:S01]  /*06d0*/  LOP3.LUT R3, R170, R3, RZ, 0xfc, !PT ;  /* 0x00000003aa037212 */ /* 0x000fe200078efcff */
[----:B------:R-:W5:Y:S03]  /*06e0*/  I2F.RP R60, R93 ;  /* 0x0000005d003c7306 */ /* 0x000f660000209400 */
[----:B------:R-:W-:-:S02]  /*06f0*/  LOP3.LUT R6, R3, 0x7e, RZ, 0xfc, !PT ;  /* 0x0000007e03067812 */ /* 0x000fc400078efcff */
[C---:B------:R-:W-:Y:S02]  /*0700*/  LOP3.LUT R8, R3.reuse, 0x7c, RZ, 0xfc, !PT ;  /* 0x0000007c03087812 */ /* 0x040fe400078efcff */
[----:B------:R-:W-:Y:S01]  /*0710*/  IABS R10, R6 ;  /* 0x00000006000a7213 */ /* 0x000fe20000000000 */
[----:B--2---:R-:W2:Y:S01]  /*0720*/  MUFU.RCP R7, R7 ;  /* 0x0000000700077308 */ /* 0x004ea20000001000 */
[C---:B------:R-:W-:Y:S02]  /*0730*/  LOP3.LUT R13, R3.reuse, 0x7a, RZ, 0xfc, !PT ;  /* 0x0000007a030d7812 */ /* 0x040fe400078efcff */
[C---:B------:R-:W-:Y:S02]  /*0740*/  LOP3.LUT R14, R3.reuse, 0x78, RZ, 0xfc, !PT ;  /* 0x00000078030e7812 */ /* 0x040fe400078efcff */
[----:B------:R-:W-:Y:S02]  /*0750*/  IABS R11, R13 ;  /* 0x0000000d000b7213 */ /* 0x000fe40000000000 */
[----:B------:R-:W-:Y:S01]  /*0760*/  ISETP.GE.AND P5, PT, R6, RZ, PT ;  /* 0x000000ff0600720c */ /* 0x000fe20003fa6270 */
[----:B-----5:R-:W-:Y:S01]  /*0770*/  MUFU.RCP R60, R60 ;  /* 0x0000003c003c7308 */ /* 0x020fe20000001000 */
[----:B------:R-:W-:Y:S01]  /*0780*/  LOP3.LUT R15, R3, 0x76, RZ, 0xfc, !PT ;  /* 0x00000076030f7812 */ /* 0x000fe200078efcff */
[-C--:B-1----:R-:W-:Y:S01]  /*0790*/  IMAD R183, R183, R177.reuse, RZ ;  /* 0x000000b1b7b77224 */ /* 0x082fe200078e02ff */
[----:B------:R-:W-:Y:S01]  /*07a0*/  ISETP.GE.AND P6, PT, R13, RZ, PT ;  /* 0x000000ff0d00720c */ /* 0x000fe20003fc6270 */
[----:B------:R-:W-:Y:S01]  /*07b0*/  IMAD R182, R182, R177, RZ ;  /* 0x000000b1b6b67224 */ /* 0x000fe200078e02ff */
[----:B------:R-:W-:Y:S01]  /*07c0*/  IABS R12, R15 ;  /* 0x0000000f000c7213 */ /* 0x000fe20000000000 */
[-C--:B------:R-:W-:Y:S01]  /*07d0*/  IMAD R181, R181, R177.reuse, RZ ;  /* 0x000000b1b5b57224 */ /* 0x080fe200078e02ff */
[----:B------:R-:W-:Y:S01]  /*07e0*/  ISETP.GE.AND P4, PT, R14, RZ, PT ;  /* 0x000000ff0e00720c */ /* 0x000fe20003f86270 */
[-C--:B------:R-:W-:Y:S01]  /*07f0*/  IMAD R172, R172, R177.reuse, RZ ;  /* 0x000000b1acac7224 */ /* 0x080fe200078e02ff */
[----:B------:R-:W-:Y:S01]  /*0800*/  LOP3.LUT R19, R3, 0x6e, RZ, 0xfc, !PT ;  /* 0x0000006e03137812 */ /* 0x000fe200078efcff */
[----:B--2---:R-:W-:Y:S01]  /*0810*/  VIADD R4, R7, 0xffffffe ;  /* 0x0ffffffe07047836 */ /* 0x004fe20000000000 */
[----:B------:R-:W-:Y:S01]  /*0820*/  LOP3.LUT R18, R3, 0x70, RZ, 0xfc, !PT ;  /* 0x0000007003127812 */ /* 0x000fe200078efcff */
[----:B------:R-:W-:Y:S01]  /*0830*/  IMAD R173, R173, R177, RZ ;  /* 0x000000b1adad7224 */ /* 0x000fe200078e02ff */
[----:B------:R-:W-:Y:S01]  /*0840*/  IABS R17, R19 ;  /* 0x0000001300117213 */ /* 0x000fe20000000000 */
[----:B------:R1:W2:Y:S01]  /*0850*/  F2I.FTZ.U32.TRUNC.NTZ R5, R4 ;  /* 0x0000000400057305 */ /* 0x0002a2000021f000 */
[----:B------:R-:W-:Y:S01]  /*0860*/  IABS R16, R18 ;  /* 0x0000001200107213 */ /* 0x000fe20000000000 */
[-C--:B------:R-:W-:Y:S01]  /*0870*/  IMAD R174, R174, R177.reuse, RZ ;  /* 0x000000b1aeae7224 */ /* 0x080fe200078e02ff */
[----:B------:R-:W-:Y:S01]  /*0880*/  LOP3.LUT R24, R3, 0x6c, RZ, 0xfc, !PT ;  /* 0x0000006c03187812 */ /* 0x000fe200078efcff */
[-C--:B------:R-:W-:Y:S01]  /*0890*/  IMAD R175, R175, R177.reuse, RZ ;  /* 0x000000b1afaf7224 */ /* 0x080fe200078e02ff */
[C---:B------:R-:W-:Y:S01]  /*08a0*/  LOP3.LUT R25, R3.reuse, 0x6a, RZ, 0xfc, !PT ;  /* 0x0000006a03197812 */ /* 0x040fe200078efcff */
[----:B------:R-:W-:Y:S01]  /*08b0*/  IMAD R176, R176, R177, RZ ;  /* 0x000000b1b0b07224 */ /* 0x000fe200078e02ff */
[----:B------:R-:W-:Y:S01]  /*08c0*/  LOP3.LUT R28, R3, 0x64, RZ, 0xfc, !PT ;  /* 0x00000064031c7812 */ /* 0x000fe200078efcff */
[----:B------:R-:W-:Y:S01]  /*08d0*/  IMAD.SHL.U32 R177, R177, 0x40, RZ ;  /* 0x00000040b1b17824 */ /* 0x000fe200078e00ff */
[C---:B------:R-:W-:Y:S01]  /*08e0*/  LOP3.LUT R26, R3.reuse, 0x68, RZ, 0xfc, !PT ;  /* 0x00000068031a7812 */ /* 0x040fe200078efcff */
[----:B-1----:R-:W-:Y:S01]  /*08f0*/  IMAD.MOV.U32 R4, RZ, RZ, RZ ;  /* 0x000000ffff047224 */ /* 0x002fe200078e00ff */
[----:B------:R-:W-:-:S02]  /*0900*/  LOP3.LUT R27, R3, 0x66, RZ, 0xfc, !PT ;  /* 0x00000066031b7812 */ /* 0x000fc400078efcff */
[----:B------:R-:W-:Y:S01]  /*0910*/  IABS R23, R28 ;  /* 0x0000001c00177213 */ /* 0x000fe20000000000 */
[--C-:B--2---:R-:W-:Y:S01]  /*0920*/  IMAD.MOV R9, RZ, RZ, -R5.reuse ;  /* 0x000000ffff097224 */ /* 0x104fe200078e0a05 */
[----:B------:R-:W-:Y:S02]  /*0930*/  IABS R20, R26 ;  /* 0x0000001a00147213 */ /* 0x000fe40000000000 */
[----:B------:R-:W-:Y:S01]  /*0940*/  IABS R22, R27 ;  /* 0x0000001b00167213 */ /* 0x000fe20000000000 */
[----:B------:R-:W-:Y:S01]  /*0950*/  IMAD R9, R9, R2, RZ ;  /* 0x0000000209097224 */ /* 0x000fe200078e02ff */
[C---:B------:R-:W-:Y:S02]  /*0960*/  LOP3.LUT R29, R3.reuse, 0x62, RZ, 0xfc, !PT ;  /* 0x00000062031d7812 */ /* 0x040fe400078efcff */
[----:B------:R-:W-:Y:S01]  /*0970*/  LOP3.LUT R30, R3, 0x60, RZ, 0xfc, !PT ;  /* 0x00000060031e7812 */ /* 0x000fe200078efcff */
[----:B------:R-:W-:Y:S01]  /*0980*/  IMAD.HI.U32 R7, R5, R9, R4 ;  /* 0x0000000905077227 */ /* 0x000fe200078e0004 */
[----:B------:R-:W-:-:S02]  /*0990*/  LOP3.LUT R34, R3, 0x50, RZ, 0xfc, !PT ;  /* 0x0000005003227812 */ /* 0x000fc400078efcff */
[C---:B------:R-:W-:Y:S01]  /*09a0*/  LOP3.LUT R33, R3.reuse, 0x52, RZ, 0xfc, !PT ;  /* 0x0000005203217812 */ /* 0x040fe200078efcff */
[----:B------:R-:W-:Y:S01]  /*09b0*/  IMAD.MOV.U32 R9, RZ, RZ, R10 ;  /* 0x000000ffff097224 */ /* 0x000fe200078e000a */
[----:B------:R-:W-:Y:S02]  /*09c0*/  IABS R10, R8 ;  /* 0x00000008000a7213 */ /* 0x000fe40000000000 */
[----:B------:R-:W-:Y:S01]  /*09d0*/  LOP3.LUT R35, R3, 0x4e, RZ, 0xfc, !PT ;  /* 0x0000004e03237812 */ /* 0x000fe200078efcff */
[C---:B------:R-:W-:Y:S01]  /*09e0*/  IMAD.HI.U32 R4, R7.reuse, R9, RZ ;  /* 0x0000000907047227 */ /* 0x040fe200078e00ff */
[----:B------:R-:W-:Y:S02]  /*09f0*/  IABS R31, R34 ;  /* 0x00000022001f7213 */ /* 0x000fe40000000000 */
[----:B------:R-:W-:Y:S01]  /*0a00*/  IABS R32, R35 ;  /* 0x0000002300207213 */ /* 0x000fe20000000000 */
[----:B------:R-:W-:Y:S01]  /*0a10*/  IMAD.HI.U32 R5, R7, R10, RZ ;  /* 0x0000000a07057227 */ /* 0x000fe200078e00ff */
[----:B------:R-:W-:-:S02]  /*0a20*/  LOP3.LUT R36, R3, 0x4c, RZ, 0xfc, !PT ;  /* 0x0000004c03247812 */ /* 0x000fc400078efcff */
[C---:B------:R-:W-:Y:S01]  /*0a30*/  LOP3.LUT R40, R3.reuse, 0x46, RZ, 0xfc, !PT ;  /* 0x0000004603287812 */ /* 0x040fe200078efcff */
[----:B------:R-:W-:Y:S01]  /*0a40*/  IMAD.MOV R5, RZ, RZ, -R5 ;  /* 0x000000ffff057224 */ /* 0x000fe200078e0a05 */
[C---:B------:R-:W-:Y:S01]  /*0a50*/  LOP3.LUT R41, R3.reuse, 0x44, RZ, 0xfc, !PT ;  /* 0x0000004403297812 */ /* 0x040fe200078efcff */
[----:B------:R-:W-:Y:S01]  /*0a60*/  IMAD.MOV R4, RZ, RZ, -R4 ;  /* 0x000000ffff047224 */ /* 0x000fe200078e0a04 */
[----:B------:R-:W-:Y:S01]  /*0a70*/  IABS R37, R40 ;  /* 0x0000002800257213 */ /* 0x000fe20000000000 */
[C---:B------:R-:W-:Y:S01]  /*0a80*/  IMAD R5, R2.reuse, R5, R10 ;  /* 0x0000000502057224 */ /* 0x040fe200078e020a */
[----:B------:R-:W-:Y:S01]  /*0a90*/  IABS R38, R41 ;  /* 0x0000002900267213 */ /* 0x000fe20000000000 */
[C---:B------:R-:W-:Y:S01]  /*0aa0*/  IMAD R4, R2.reuse, R4, R9 ;  /* 0x0000000402047224 */ /* 0x040fe200078e0209 */
[----:B------:R-:W-:Y:S01]  /*0ab0*/  LOP3.LUT R42, R3, 0x42, RZ, 0xfc, !PT ;  /* 0x00000042032a7812 */ /* 0x000fe200078efcff */
[----:B------:R-:W-:Y:S01]  /*0ac0*/  IMAD.HI.U32 R9, R7, R11, RZ ;  /* 0x0000000b07097227 */ /* 0x000fe200078e00ff */
[----:B------:R-:W-:-:S02]  /*0ad0*/  ISETP.GT.U32.AND P2, PT, R2, R5, PT ;  /* 0x000000050200720c */ /* 0x000fc40003f44070 */
[C---:B------:R-:W-:Y:S01]  /*0ae0*/  ISETP.GT.U32.AND P0, PT, R2.reuse, R4, PT ;  /* 0x000000040200720c */ /* 0x040fe20003f04070 */
[----:B------:R-:W-:Y:S01]  /*0af0*/  IMAD.MOV R9, RZ, RZ, -R9 ;  /* 0x000000ffff097224 */ /* 0x000fe200078e0a09 */
[----:B------:R-:W-:Y:S01]  /*0b00*/  LOP3.LUT R43, R3, 0x40, RZ, 0xfc, !PT ;  /* 0x00000040032b7812 */ /* 0x000fe200078efcff */
[----:B------:R-:W-:Y:S01]  /*0b10*/  IMAD.HI.U32 R10, R7, R12, RZ ;  /* 0x0000000c070a7227 */ /* 0x000fe200078e00ff */
[C---:B------:R-:W-:Y:S02]  /*0b20*/  LOP3.LUT R44, R3.reuse, 0x3e, RZ, 0xfc, !PT ;  /* 0x0000003e032c7812 */ /* 0x040fe400078efcff */
[C---:B------:R-:W-:Y:S01]  /*0b30*/  LOP3.LUT R45, R3.reuse, 0x3c, RZ, 0xfc, !PT ;  /* 0x0000003c032d7812 */ /* 0x040fe200078efcff */
[C---:B------:R-:W-:Y:S01]  /*0b40*/  IMAD R9, R2.reuse, R9, R11 ;  /* 0x0000000902097224 */ /* 0x040fe200078e020b */
[----:B------:R-:W-:Y:S01]  /*0b50*/  IABS R11, R14 ;  /* 0x0000000e000b7213 */ /* 0x000fe20000000000 */
[----:B------:R-:W-:Y:S01]  /*0b60*/  IMAD.MOV R13, RZ, RZ, -R10 ;  /* 0x000000ffff0d7224 */ /* 0x000fe200078e0a0a */
[----:B------:R-:W-:Y:S01]  /*0b70*/  LOP3.LUT R10, R3, 0x72, RZ, 0xfc, !PT ;  /* 0x00000072030a7812 */ /* 0x000fe200078efcff */
[----:B------:R-:W-:Y:S01]  /*0b80*/  @!P2 IMAD.IADD R5, R5, 0x1, -R2 ;  /* 0x000000010505a824 */ /* 0x000fe200078e0a02 */
[----:B------:R-:W-:Y:S01]  /*0b90*/  ISETP.GT.U32.AND P3, PT, R2, R9, PT ;  /* 0x000000090200720c */ /* 0x000fe20003f64070 */
[----:B------:R-:W-:Y:S01]  /*0ba0*/  IMAD.HI.U32 R6, R7, R11, RZ ;  /* 0x0000000b07067227 */ /* 0x000fe200078e00ff */
[----:B------:R-:W-:-:S02]  /*0bb0*/  IABS R14, R10 ;  /* 0x0000000a000e7213 */ /* 0x000fc40000000000 */
[----:B------:R-:W-:Y:S01]  /*0bc0*/  ISETP.GT.U32.AND P2, PT, R2, R5, PT ;  /* 0x000000050200720c */ /* 0x000fe20003f44070 */
[----:B------:R-:W-:Y:S01]  /*0bd0*/  IMAD.MOV R6, RZ, RZ, -R6 ;  /* 0x000000ffff067224 */ /* 0x000fe200078e0a06 */
[C---:B------:R-:W-:Y:S01]  /*0be0*/  LOP3.LUT R46, R3.reuse, 0x3a, RZ, 0xfc, !PT ;  /* 0x0000003a032e7812 */ /* 0x040fe200078efcff */
[----:B------:R-:W-:Y:S01]  /*0bf0*/  @!P0 IMAD.IADD R4, R4, 0x1, -R2 ;  /* 0x0000000104048824 */ /* 0x000fe200078e0a02 */
[----:B------:R-:W-:Y:S01]  /*0c00*/  ISETP.GE.AND P0, PT, R8, RZ, PT ;  /* 0x000000ff0800720c */ /* 0x000fe20003f06270 */
[C---:B------:R-:W-:Y:S01]  /*0c10*/  IMAD R8, R2.reuse, R6, R11 ;  /* 0x0000000602087224 */ /* 0x040fe200078e020b */
[----:B------:R-:W-:Y:S01]  /*0c20*/  LOP3.LUT R6, R3, 0x74, RZ, 0xfc, !PT ;  /* 0x0000007403067812 */ /* 0x000fe200078efcff */
[C---:B------:R-:W-:Y:S01]  /*0c30*/  IMAD R11, R2.reuse, R13, R12 ;  /* 0x0000000d020b7224 */ /* 0x040fe200078e020c */
[----:B------:R-:W-:Y:S01]  /*0c40*/  ISETP.GT.U32.AND P1, PT, R2, R4, PT ;  /* 0x000000040200720c */ /* 0x000fe20003f24070 */
[----:B------:R-:W-:Y:S01]  /*0c50*/  @!P3 IMAD.IADD R9, R9, 0x1, -R2 ;  /* 0x000000010909b824 */ /* 0x000fe200078e0a02 */
[----:B------:R-:W-:-:S02]  /*0c60*/  IABS R12, R6 ;  /* 0x00000006000c7213 */ /* 0x000fc40000000000 */
[----:B------:R-:W-:Y:S01]  /*0c70*/  LOP3.LUT R47, R3, 0x32, RZ, 0xfc, !PT ;  /* 0x00000032032f7812 */ /* 0x000fe200078efcff */
[--C-:B------:R-:W-:Y:S01]  /*0c80*/  @!P2 IMAD.IADD R5, R5, 0x1, -R2.reuse ;  /* 0x000000010505a824 */ /* 0x100fe200078e0a02 */
[C---:B------:R-:W-:Y:S02]  /*0c90*/  ISETP.GT.U32.AND P2, PT, R2.reuse, R8, PT ;  /* 0x000000080200720c */ /* 0x040fe40003f44070 */
[----:B------:R-:W-:Y:S01]  /*0ca0*/  ISETP.GT.U32.AND P3, PT, R2, R9, PT ;  /* 0x000000090200720c */ /* 0x000fe20003f64070 */
[----:B------:R-:W-:Y:S01]  /*0cb0*/  @!P0 IMAD.MOV R5, RZ, RZ, -R5 ;  /* 0x000000ffff058224 */ /* 0x000fe200078e0a05 */
[----:B------:R-:W-:Y:S01]  /*0cc0*/  ISETP.GE.AND P0, PT, R10, RZ, PT ;  /* 0x000000ff0a00720c */ /* 0x000fe20003f06270 */
[----:B------:R-:W-:Y:S01]  /*0cd0*/  IMAD.HI.U32 R10, R7, R14, RZ ;  /* 0x0000000e070a7227 */ /* 0x000fe200078e00ff */
[C---:B------:R-:W-:Y:S02]  /*0ce0*/  LOP3.LUT R53, R3.reuse, 0x2e, RZ, 0xfc, !PT ;  /* 0x0000002e03357812 */ /* 0x040fe400078efcff */
[----:B------:R-:W-:Y:S01]  /*0cf0*/  LOP3.LUT R54, R3, 0x2c, RZ, 0xfc, !PT ;  /* 0x0000002c03367812 */ /* 0x000fe200078efcff */
[----:B------:R-:W-:Y:S01]  /*0d00*/  @!P1 IMAD.IADD R4, R4, 0x1, -R2 ;  /* 0x0000000104049824 */ /* 0x000fe200078e0a02 */
[----:B------:R-:W-:Y:S01]  /*0d10*/  ISETP.GE.AND P1, PT, R15, RZ, PT ;  /* 0x000000ff0f00720c */ /* 0x000fe20003f26270 */
[----:B------:R-:W-:Y:S01]  /*0d20*/  IMAD.MOV R15, RZ, RZ, -R10 ;  /* 0x000000ffff0f7224 */ /* 0x000fe200078e0a0a */
[----:B------:R-:W-:Y:S01]  /*0d30*/  IABS R50, R53 ;  /* 0x0000003500327213 */ /* 0x000fe20000000000 */
[----:B------:R-:W-:Y:S01]  /*0d40*/  @!P2 IMAD.IADD R8, R8, 0x1, -R2 ;  /* 0x000000010808a824 */ /* 0x000fe200078e0a02 */
[----:B------:R-:W-:Y:S01]  /*0d50*/  IABS R52, R54 ;  /* 0x0000003600347213 */ /* 0x000fe20000000000 */
[----:B------:R-:W-:Y:S01]  /*0d60*/  @!P5 IMAD.MOV R4, RZ, RZ, -R4 ;  /* 0x000000ffff04d224 */ /* 0x000fe200078e0a04 */
[----:B------:R-:W-:Y:S01]  /*0d70*/  ISETP.GE.AND P5, PT, R6, RZ, PT ;  /* 0x000000ff0600720c */ /* 0x000fe20003fa6270 */
[----:B------:R-:W-:Y:S01]  /*0d80*/  IMAD.HI.U32 R6, R7, R12, RZ ;  /* 0x0000000c07067227 */ /* 0x000fe200078e00ff */
[----:B------:R-:W-:-:S02]  /*0d90*/  ISETP.GT.U32.AND P2, PT, R2, R8, PT ;  /* 0x000000080200720c */ /* 0x000fc40003f44070 */
[C---:B------:R-:W-:Y:S01]  /*0da0*/  LOP3.LUT R56, R3.reuse, 0x24, RZ, 0xfc, !PT ;  /* 0x0000002403387812 */ /* 0x040fe200078efcff */
[----:B------:R-:W-:Y:S01]  /*0db0*/  IMAD.MOV R13, RZ, RZ, -R6 ;  /* 0x000000ffff0d7224 */ /* 0x000fe200078e0a06 */
[----:B------:R-:W-:Y:S01]  /*0dc0*/  LOP3.LUT R58, R3, 0x22, RZ, 0xfc, !PT ;  /* 0x00000022033a7812 */ /* 0x000fe200078efcff */
[----:B------:R-:W-:Y:S01]  /*0dd0*/  @!P3 IMAD.IADD R9, R9, 0x1, -R2 ;  /* 0x000000010909b824 */ /* 0x000fe200078e0a02 */
[C---:B------:R-:W-:Y:S01]  /*0de0*/  ISETP.GT.U32.AND P3, PT, R2.reuse, R11, PT ;  /* 0x0000000b0200720c */ /* 0x040fe20003f64070 */
[C---:B------:R-:W-:Y:S01]  /*0df0*/  IMAD R10, R2.reuse, R13, R12 ;  /* 0x0000000d020a7224 */ /* 0x040fe200078e020c */
[----:B------:R-:W-:Y:S01]  /*0e00*/  IABS R59, R58 ;  /* 0x0000003a003b7213 */ /* 0x000fe20000000000 */
[----:B------:R-:W-:Y:S01]  /*0e10*/  IMAD R13, R2, R15, R14 ;  /* 0x0000000f020d7224 */ /* 0x000fe200078e020e */
[C---:B------:R-:W-:Y:S01]  /*0e20*/  LOP3.LUT R66, R3.reuse, 0x18, RZ, 0xfc, !PT ;  /* 0x0000001803427812 */ /* 0x040fe200078efcff */
[----:B------:R-:W-:Y:S01]  /*0e30*/  IMAD.MOV.U32 R6, RZ, RZ, R9 ;  /* 0x000000ffff067224 */ /* 0x000fe200078e0009 */
[----:B------:R-:W-:Y:S01]  /*0e40*/  LOP3.LUT R64, R3, 0x1a, RZ, 0xfc, !PT ;  /* 0x0000001a03407812 */ /* 0x000fe200078efcff */
[----:B------:R-:W-:Y:S01]  /*0e50*/  @!P2 IMAD.IADD R8, R8, 0x1, -R2 ;  /* 0x000000010808a824 */ /* 0x000fe200078e0a02 */
[C---:B------:R-:W-:Y:S01]  /*0e60*/  ISETP.GT.U32.AND P2, PT, R2.reuse, R10, PT ;  /* 0x0000000a0200720c */ /* 0x040fe20003f44070 */
[----:B------:R-:W-:Y:S01]  /*0e70*/  @!P6 IMAD.MOV R6, RZ, RZ, -R6 ;  /* 0x000000ffff06e224 */ /* 0x000fe200078e0a06 */
[----:B------:R-:W-:Y:S01]  /*0e80*/  ISETP.GT.U32.AND P6, PT, R2, R13, PT ;  /* 0x0000000d0200720c */ /* 0x000fe20003fc4070 */
[----:B------:R-:W-:Y:S01]  /*0e90*/  IMAD.HI.U32 R14, R7, R17, RZ ;  /* 0x00000011070e7227 */ /* 0x000fe200078e00ff */
[----:B------:R-:W-:-:S02]  /*0ea0*/  IABS R69, R66 ;  /* 0x0000004200457213 */ /* 0x000fc40000000000 */
[----:B------:R-:W-:Y:S01]  /*0eb0*/  IABS R67, R64 ;  /* 0x0000004000437213 */ /* 0x000fe20000000000 */
[--C-:B------:R-:W-:Y:S01]  /*0ec0*/  @!P3 IMAD.IADD R11, R11, 0x1, -R2.reuse ;  /* 0x000000010b0bb824 */ /* 0x100fe200078e0a02 */
[----:B------:R-:W-:Y:S01]  /*0ed0*/  LOP3.LUT R80, R3, 0xa, RZ, 0xfc, !PT ;  /* 0x0000000a03507812 */ /* 0x000fe200078efcff */
[----:B------:R-:W-:Y:S01]  /*0ee0*/  IMAD.HI.U32 R12, R7, R16, RZ ;  /* 0x00000010070c7227 */ /* 0x000fe200078e00ff */
[----:B------:R-:W-:Y:S02]  /*0ef0*/  LOP3.LUT R82, R3, 0x8, RZ, 0xfc, !PT ;  /* 0x0000000803527812 */ /* 0x000fe400078efcff */
[----:B------:R-:W-:Y:S01]  /*0f00*/  ISETP.GT.U32.AND P3, PT, R2, R11, PT ;  /* 0x0000000b0200720c */ /* 0x000fe20003f64070 */
[--C-:B------:R-:W-:Y:S01]  /*0f10*/  @!P2 IMAD.IADD R10, R10, 0x1, -R2.reuse ;  /* 0x000000010a0aa824 */ /* 0x100fe200078e0a02 */
[----:B------:R-:W-:Y:S01]  /*0f20*/  IABS R76, R80 ;  /* 0x00000050004c7213 */ /* 0x000fe20000000000 */
[----:B------:R-:W-:Y:S01]  /*0f30*/  @!P6 IMAD.IADD R13, R13, 0x1, -R2 ;  /* 0x000000010d0de824 */ /* 0x000fe200078e0a02 */
[----:B------:R-:W-:Y:S01]  /*0f40*/  IABS R78, R82 ;  /* 0x00000052004e7213 */ /* 0x000fe20000000000 */
[----:B------:R-:W-:Y:S01]  /*0f50*/  IMAD.MOV R14, RZ, RZ, -R14 ;  /* 0x000000ffff0e7224 */ /* 0x000fe200078e0a0e */
[C---:B------:R-:W-:Y:S01]  /*0f60*/  ISETP.GT.U32.AND P2, PT, R2.reuse, R10, PT ;  /* 0x0000000a0200720c */ /* 0x040fe20003f44070 */
[----:B------:R-:W-:Y:S01]  /*0f70*/  IMAD.MOV R9, RZ, RZ, -R12 ;  /* 0x000000ffff097224 */ /* 0x000fe200078e0a0c */
[C---:B------:R-:W-:Y:S01]  /*0f80*/  ISETP.GT.U32.AND P6, PT, R2.reuse, R13, PT ;  /* 0x0000000d0200720c */ /* 0x040fe20003fc4070 */
[C---:B------:R-:W-:Y:S01]  /*0f90*/  IMAD R15, R2.reuse, R14, R17 ;  /* 0x0000000e020f7224 */ /* 0x040fe200078e0211 */
[----:B------:R-:W-:Y:S01]  /*0fa0*/  IABS R14, R24 ;  /* 0x00000018000e7213 */ /* 0x000fe20000000000 */
[----:B------:R-:W-:Y:S01]  /*0fb0*/  IMAD R12, R2, R9, R16 ;  /* 0x00000009020c7224 */ /* 0x000fe200078e0210 */
[----:B------:R-:W-:Y:S01]  /*0fc0*/  LOP3.LUT R84, R3, 0x6, RZ, 0xfc, !PT ;  /* 0x0000000603547812 */ /* 0x000fe200078efcff */
[----:B------:R-:W-:Y:S01]  /*0fd0*/  @!P3 IMAD.IADD R11, R11, 0x1, -R2 ;  /* 0x000000010b0bb824 */ /* 0x000fe200078e0a02 */
[----:B------:R-:W-:Y:S01]  /*0fe0*/  ISETP.GE.AND P3, PT, R19, RZ, PT ;  /* 0x000000ff1300720c */ /* 0x000fe20003f66270 */
[----:B------:R-:W-:Y:S01]  /*0ff0*/  IMAD.HI.U32 R9, R7, R14, RZ ;  /* 0x0000000e07097227 */ /* 0x000fe200078e00ff */
[----:B------:R-:W-:-:S02]  /*1000*/  IABS R19, R25 ;  /* 0x0000001900137213 */ /* 0x000fc40000000000 */
[----:B------:R-:W-:Y:S01]  /*1010*/  LOP3.LUT R86, R3, 0x4, RZ, 0xfc, !PT ;  /* 0x0000000403567812 */ /* 0x000fe200078efcff */
[--C-:B------:R-:W-:Y:S01]  /*1020*/  @!P2 IMAD.IADD R10, R10, 0x1, -R2.reuse ;  /* 0x000000010a0aa824 */ /* 0x100fe200078e0a02 */
[C---:B------:R-:W-:Y:S01]  /*1030*/  ISETP.GT.U32.AND P2, PT, R2.reuse, R12, PT ;  /* 0x0000000c0200720c */ /* 0x040fe20003f44070 */
[----:B------:R-:W-:Y:S01]  /*1040*/  @!P6 IMAD.IADD R13, R13, 0x1, -R2 ;  /* 0x000000010d0de824 */ /* 0x000fe200078e0a02 */
[----:B------:R-:W-:Y:S01]  /*1050*/  ISETP.GT.U32.AND P6, PT, R2, R15, PT ;  /* 0x0000000f0200720c */ /* 0x000fe20003fc4070 */
[----:B------:R-:W-:Y:S01]  /*1060*/  IMAD.MOV R17, RZ, RZ, -R9 ;  /* 0x000000ffff117224 */ /* 0x000fe200078e0a09 */
[----:B------:R-:W-:Y:S01]  /*1070*/  LOP3.LUT R88, R3, 0x2, RZ, 0xfc, !PT ;  /* 0x0000000203587812 */ /* 0x000fe200078efcff */
[----:B------:R-:W-:-:S04]  /*1080*/  IMAD.HI.U32 R9, R7, R19, RZ ;  /* 0x0000001307097227 */ /* 0x000fc800078e00ff */
[----:B------:R-:W-:Y:S02]  /*1090*/  IMAD R14, R2, R17, R14 ;  /* 0x00000011020e7224 */ /* 0x000fe400078e020e */
[----:B------:R-:W-:Y:S02]  /*10a0*/  IMAD.MOV R17, RZ, RZ, -R9 ;  /* 0x000000ffff117224 */ /* 0x000fe400078e0a09 */
[----:B------:R-:W-:Y:S01]  /*10b0*/  @!P2 IMAD.IADD R12, R12, 0x1, -R2 ;  /* 0x000000010c0ca824 */ /* 0x000fe200078e0a02 */
[C---:B------:R-:W-:Y:S01]  /*10c0*/  ISETP.GT.U32.AND P2, PT, R2.reuse, R14, PT ;  /* 0x0000000e0200720c */ /* 0x040fe20003f44070 */
[----:B------:R-:W-:Y:S02]  /*10d0*/  IMAD R17, R2, R17, R19 ;  /* 0x0000001102117224 */ /* 0x000fe400078e0213 */
[----:B------:R-:W-:-:S04]  /*10e0*/  IMAD.HI.U32 R9, R7, R23, RZ ;  /* 0x0000001707097227 */ /* 0x000fc800078e00ff */
[----:B------:R-:W-:Y:S01]  /*10f0*/  @!P4 IMAD.MOV R8, RZ, RZ, -R8 ;  /* 0x000000ffff08c224 */ /* 0x000fe200078e0a08 */
[----:B------:R-:W-:Y:S01]  /*1100*/  ISETP.GE.AND P4, PT, R18, RZ, PT ;  /* 0x000000ff1200720c */ /* 0x000fe20003f86270 */
[----:B------:R-:W-:-:S04]  /*1110*/  IMAD.HI.U32 R16, R7, R20, RZ ;  /* 0x0000001407107227 */ /* 0x000fc800078e00ff */
[----:B------:R-:W-:Y:S01]  /*1120*/  @!P6 IMAD.IADD R15, R15, 0x1, -R2 ;  /* 0x000000010f0fe824 */ /* 0x000fe200078e0a02 */
[----:B------:R-:W-:Y:S01]  /*1130*/  ISETP.GT.U32.AND P6, PT, R2, R17, PT ;  /* 0x000000110200720c */ /* 0x000fe20003fc4070 */
[----:B------:R-:W-:-:S04]  /*1140*/  IMAD.HI.U32 R18, R7, R22, RZ ;  /* 0x0000001607127227 */ /* 0x000fc800078e00ff */
[----:B------:R-:W-:Y:S02]  /*1150*/  IMAD.MOV R9, RZ, RZ, -R9 ;  /* 0x000000ffff097224 */ /* 0x000fe400078e0a09 */
[----:B------:R-:W-:Y:S02]  /*1160*/  IMAD.MOV R21, RZ, RZ, -R16 ;  /* 0x000000ffff157224 */ /* 0x000fe400078e0a10 */
[----:B------:R-:W-:Y:S02]  /*1170*/  IMAD.MOV R19, RZ, RZ, -R18 ;  /* 0x000000ffff137224 */ /* 0x000fe400078e0a12 */
[C---:B------:R-:W-:Y:S02]  /*1180*/  IMAD R18, R2.reuse, R9, R23 ;  /* 0x0000000902127224 */ /* 0x040fe400078e0217 */
[----:B------:R-:W-:Y:S02]  /*1190*/  IMAD.MOV.U32 R9, RZ, RZ, R11 ;  /* 0x000000ffff097224 */ /* 0x000fe400078e000b */
[----:B------:R-:W-:Y:S01]  /*11a0*/  IMAD R16, R2, R21, R20 ;  /* 0x0000001502107224 */ /* 0x000fe200078e0214 */
[----:B------:R-:W-:Y:S01]  /*11b0*/  IABS R21, R29 ;  /* 0x0000001d00157213 */ /* 0x000fe20000000000 */
[----:B------:R-:W-:-:S02]  /*11c0*/  IMAD.MOV.U32 R11, RZ, RZ, R13 ;  /* 0x000000ffff0b7224 */ /* 0x000fc400078e000d */
[--C-:B------:R-:W-:Y:S01]  /*11d0*/  @!P2 IMAD.IADD R14, R14, 0x1, -R2.reuse ;  /* 0x000000010e0ea824 */ /* 0x100fe200078e0a02 */
[C---:B------:R-:W-:Y:S01]  /*11e0*/  ISETP.GT.U32.AND P2, PT, R2.reuse, R12, PT ;  /* 0x0000000c0200720c */ /* 0x040fe20003f44070 */
[----:B------:R-:W-:Y:S01]  /*11f0*/  @!P0 IMAD.MOV R11, RZ, RZ, -R11 ;  /* 0x000000ffff0b8224 */ /* 0x000fe200078e0a0b */
[C---:B------:R-:W-:Y:S01]  /*1200*/  ISETP.GT.U32.AND P0, PT, R2.reuse, R16, PT ;  /* 0x000000100200720c */ /* 0x040fe20003f04070 */
[----:B------:R-:W-:Y:S01]  /*1210*/  @!P1 IMAD.MOV R9, RZ, RZ, -R9 ;  /* 0x000000ffff099224 */ /* 0x000fe200078e0a09 */
[C---:B------:R-:W-:Y:S01]  /*1220*/  ISETP.GT.U32.AND P1, PT, R2.reuse, R15, PT ;  /* 0x0000000f0200720c */ /* 0x040fe20003f24070 */
[----:B------:R-:W-:Y:S01]  /*1230*/  @!P6 IMAD.IADD R17, R17, 0x1, -R2 ;  /* 0x000000011111e824 */ /* 0x000fe200078e0a02 */
[C---:B------:R-:W-:Y:S01]  /*1240*/  ISETP.GT.U32.AND P6, PT, R2.reuse, R14, PT ;  /* 0x0000000e0200720c */ /* 0x040fe20003fc4070 */
[----:B------:R-:W-:Y:S02]  /*1250*/  @!P5 IMAD.MOV R10, RZ, RZ, -R10 ;  /* 0x000000ffff0ad224 */ /* 0x000fe400078e0a0a */
[C---:B------:R-:W-:Y:S01]  /*1260*/  IMAD R19, R2.reuse, R19, R22 ;  /* 0x0000001302137224 */ /* 0x040fe200078e0216 */
[----:B------:R-:W-:Y:S01]  /*1270*/  ISETP.GT.U32.AND P5, PT, R2, R17, PT ;  /* 0x000000110200720c */ /* 0x000fe20003fa4070 */
[----:B------:R-:W-:Y:S01]  /*1280*/  IMAD.HI.U32 R13, R7, R21, RZ ;  /* 0x00000015070d7227 */ /* 0x000fe200078e00ff */
[----:B------:R-:W-:-:S03]  /*1290*/  IABS R22, R30 ;  /* 0x0000001e00167213 */ /* 0x000fc60000000000 */
[--C-:B------:R-:W-:Y:S01]  /*12a0*/  @!P2 IMAD.IADD R12, R12, 0x1, -R2.reuse ;  /* 0x000000010c0ca824 */ /* 0x100fe200078e0a02 */
[----:B------:R-:W-:Y:S01]  /*12b0*/  ISETP.GT.U32.AND P2, PT, R2, R19, PT ;  /* 0x000000130200720c */ /* 0x000fe20003f44070 */
[--C-:B------:R-:W-:Y:S01]  /*12c0*/  @!P0 IMAD.IADD R16, R16, 0x1, -R2.reuse ;  /* 0x0000000110108824 */ /* 0x100fe200078e0a02 */
[----:B------:R-:W-:Y:S01]  /*12d0*/  ISETP.GE.AND P0, PT, R26, RZ, PT ;  /* 0x000000ff1a00720c */ /* 0x000fe20003f06270 */
[--C-:B------:R-:W-:Y:S01]  /*12e0*/  @!P1 IMAD.IADD R15, R15, 0x1, -R2.reuse ;  /* 0x000000010f0f9824 */ /* 0x100fe200078e0a02 */
[----:B------:R-:W-:Y:S01]  /*12f0*/  ISETP.GE.AND P1, PT, R24, RZ, PT ;  /* 0x000000ff1800720c */ /* 0x000fe20003f26270 */
[----:B------:R-:W-:Y:S01]  /*1300*/  @!P6 IMAD.IADD R14, R14, 0x1, -R2 ;  /* 0x000000010e0ee824 */ /* 0x000fe200078e0a02 */
[C---:B------:R-:W-:Y:S01]  /*1310*/  ISETP.GT.U32.AND P6, PT, R2.reuse, R18, PT ;  /* 0x000000120200720c */ /* 0x040fe20003fc4070 */
[----:B------:R-:W-:Y:S01]  /*1320*/  @!P4 IMAD.MOV R12, RZ, RZ, -R12 ;  /* 0x000000ffff0cc224 */ /* 0x000fe200078e0a0c */
[----:B------:R-:W-:Y:S01]  /*1330*/  ISETP.GT.U32.AND P4, PT, R2, R16, PT ;  /* 0x000000100200720c */ /* 0x000fe20003f84070 */
[----:B------:R-:W-:Y:S01]  /*1340*/  IMAD.HI.U32 R20, R7, R22, RZ ;  /* 0x0000001607147227 */ /* 0x000fe200078e00ff */
[----:B------:R-:W-:-:S03]  /*1350*/  LOP3.LUT R26, R3, 0x5c, RZ, 0xfc, !PT ;  /* 0x0000005c031a7812 */ /* 0x000fc600078efcff */
[----:B------:R-:W-:Y:S02]  /*1360*/  IMAD.MOV R13, RZ, RZ, -R13 ;  /* 0x000000ffff0d7224 */ /* 0x000fe400078e0a0d */
[----:B------:R-:W-:Y:S01]  /*1370*/  @!P5 IMAD.IADD R17, R17, 0x1, -R2 ;  /* 0x000000011111d824 */ /* 0x000fe200078e0a02 */
[----:B------:R-:W-:Y:S01]  /*1380*/  ISETP.GE.AND P5, PT, R25, RZ, PT ;  /* 0x000000ff1900720c */ /* 0x000fe20003fa6270 */
[----:B------:R-:W-:Y:S01]  /*1390*/  IMAD.MOV R23, RZ, RZ, -R20 ;  /* 0x000000ffff177224 */ /* 0x000fe200078e0a14 */
[----:B------:R-:W-:Y:S01]  /*13a0*/  IABS R25, R26 ;  /* 0x0000001a00197213 */ /* 0x000fe20000000000 */
[C---:B------:R-:W-:Y:S02]  /*13b0*/  IMAD R21, R2.reuse, R13, R21 ;  /* 0x0000000d02157224 */ /* 0x040fe400078e0215 */
[----:B------:R-:W-:Y:S01]  /*13c0*/  IMAD R20, R2, R23, R22 ;  /* 0x0000001702147224 */ /* 0x000fe200078e0216 */
[----:B------:R-:W-:Y:S01]  /*13d0*/  LOP3.LUT R22, R3, 0x5e, RZ, 0xfc, !PT ;  /* 0x0000005e03167812 */ /* 0x000fe200078efcff */
[----:B------:R-:W-:-:S02]  /*13e0*/  @!P6 IMAD.IADD R18, R18, 0x1, -R2 ;  /* 0x000000011212e824 */ /* 0x000fc400078e0a02 */
[----:B------:R-:W-:Y:S01]  /*13f0*/  @!P1 IMAD.MOV R14, RZ, RZ, -R14 ;  /* 0x000000ffff0e9224 */ /* 0x000fe200078e0a0e */
[----:B------:R-:W-:Y:S01]  /*1400*/  ISETP.GT.U32.AND P1, PT, R2, R21, PT ;  /* 0x000000150200720c */ /* 0x000fe20003f24070 */
[--C-:B------:R-:W-:Y:S01]  /*1410*/  @!P4 IMAD.IADD R16, R16, 0x1, -R2.reuse ;  /* 0x000000011010c824 */ /* 0x100fe200078e0a02 */
[C---:B------:R-:W-:Y:S01]  /*1420*/  ISETP.GT.U32.AND P4, PT, R2.reuse, R20, PT ;  /* 0x000000140200720c */ /* 0x040fe20003f84070 */
[----:B------:R-:W-:Y:S01]  /*1430*/  IMAD.MOV.U32 R13, RZ, RZ, R15 ;  /* 0x000000ffff0d7224 */ /* 0x000fe200078e000f */
[----:B------:R-:W-:Y:S01]  /*1440*/  ISETP.GT.U32.AND P6, PT, R2, R18, PT ;  /* 0x000000120200720c */ /* 0x000fe20003fc4070 */
[----:B------:R-:W-:Y:S01]  /*1450*/  IMAD.MOV.U32 R15, RZ, RZ, R17 ;  /* 0x000000ffff0f7224 */ /* 0x000fe200078e0011 */
[----:B------:R-:W-:Y:S01]  /*1460*/  IABS R23, R22 ;  /* 0x0000001600177213 */ /* 0x000fe20000000000 */
[----:B------:R-:W-:Y:S01]  /*1470*/  @!P2 IMAD.IADD R19, R19, 0x1, -R2 ;  /* 0x000000011313a824 */ /* 0x000fe200078e0a02 */
[----:B------:R-:W-:Y:S01]  /*1480*/  ISETP.GE.AND P2, PT, R27, RZ, PT ;  /* 0x000000ff1b00720c */ /* 0x000fe20003f46270 */
[----:B------:R-:W-:Y:S01]  /*1490*/  @!P5 IMAD.MOV R15, RZ, RZ, -R15 ;  /* 0x000000ffff0fd224 */ /* 0x000fe200078e0a0f */
[----:B------:R-:W-:Y:S01]  /*14a0*/  ISETP.GE.AND P5, PT, R28, RZ, PT ;  /* 0x000000ff1c00720c */ /* 0x000fe20003fa6270 */
[----:B------:R-:W-:-:S04]  /*14b0*/  IMAD.HI.U32 R17, R7, R23, RZ ;  /* 0x0000001707117227 */ /* 0x000fc800078e00ff */
[----:B------:R-:W-:Y:S01]  /*14c0*/  @!P3 IMAD.MOV R13, RZ, RZ, -R13 ;  /* 0x000000ffff0db224 */ /* 0x000fe200078e0a0d */
[----:B------:R-:W-:Y:S01]  /*14d0*/  ISETP.GT.U32.AND P3, PT, R2, R19, PT ;  /* 0x000000130200720c */ /* 0x000fe20003f64070 */
[--C-:B------:R-:W-:Y:S01]  /*14e0*/  @!P1 IMAD.IADD R21, R21, 0x1, -R2.reuse ;  /* 0x0000000115159824 */ /* 0x100fe200078e0a02 */
[----:B------:R-:W-:Y:S01]  /*14f0*/  ISETP.GE.AND P1, PT, R22, RZ, PT ;  /* 0x000000ff1600720c */ /* 0x000fe20003f26270 */
[----:B------:R-:W-:Y:S02]  /*1500*/  IMAD.MOV R24, RZ, RZ, -R17 ;  /* 0x000000ffff187224 */ /* 0x000fe400078e0a11 */
[--C-:B------:R-:W-:Y:S02]  /*1510*/  @!P4 IMAD.IADD R20, R20, 0x1, -R2.reuse ;  /* 0x000000011414c824 */ /* 0x100fe400078e0a02 */
[----:B------:R-:W-:Y:S01]  /*1520*/  @!P6 IMAD.IADD R18, R18, 0x1, -R2 ;  /* 0x000000011212e824 */ /* 0x000fe200078e0a02 */
[----:B------:R-:W-:Y:S01]  /*1530*/  ISETP.GE.AND P6, PT, R30, RZ, PT ;  /* 0x000000ff1e00720c */ /* 0x000fe20003fc6270 */
[----:B------:R-:W-:Y:S01]  /*1540*/  @!P0 IMAD.MOV R16, RZ, RZ, -R16 ;  /* 0x000000ffff108224 */ /* 0x000fe200078e0a10 */
[C---:B------:R-:W-:Y:S01]  /*1550*/  ISETP.GT.U32.AND P0, PT, R2.reuse, R21, PT ;  /* 0x000000150200720c */ /* 0x040fe20003f04070 */
[C---:B------:R-:W-:Y:S01]  /*1560*/  IMAD R23, R2.reuse, R24, R23 ;  /* 0x0000001802177224 */ /* 0x040fe200078e0217 */
[----:B------:R-:W-:Y:S01]  /*1570*/  ISETP.GT.U32.AND P4, PT, R2, R20, PT ;  /* 0x000000140200720c */ /* 0x000fe20003f84070 */
[----:B------:R-:W-:Y:S01]  /*1580*/  IMAD.HI.U32 R22, R7, R25, RZ ;  /* 0x0000001907167227 */ /* 0x000fe200078e00ff */
[----:B------:R-:W-:-:S02]  /*1590*/  LOP3.LUT R24, R3, 0x58, RZ, 0xfc, !PT ;  /* 0x0000005803187812 */ /* 0x000fc400078efcff */
[----:B------:R-:W-:Y:S01]  /*15a0*/  LOP3.LUT R30, R3, 0x54, RZ, 0xfc, !PT ;  /* 0x00000054031e7812 */ /* 0x000fe200078efcff */
[----:B------:R-:W-:Y:S01]  /*15b0*/  @!P5 IMAD.MOV R18, RZ, RZ, -R18 ;  /* 0x000000ffff12d224 */ /* 0x000fe200078e0a12 */
[C---:B------:R-:W-:Y:S01]  /*15c0*/  ISETP.GT.U32.AND P5, PT, R2.reuse, R23, PT ;  /* 0x000000170200720c */ /* 0x040fe20003fa4070 */
[----:B------:R-:W-:Y:S01]  /*15d0*/  @!P3 IMAD.IADD R19, R19, 0x1, -R2 ;  /* 0x000000011313b824 */ /* 0x000fe200078e0a02 */
[----:B------:R-:W-:Y:S01]  /*15e0*/  ISETP.GE.AND P3, PT, R29, RZ, PT ;  /* 0x000000ff1d00720c */ /* 0x000fe20003f66270 */
[----:B------:R-:W-:Y:S01]  /*15f0*/  IMAD.MOV R22, RZ, RZ, -R22 ;  /* 0x000000ffff167224 */ /* 0x000fe200078e0a16 */
[C---:B------:R-:W-:Y:S01]  /*1600*/  LOP3.LUT R29, R3.reuse, 0x56, RZ, 0xfc, !PT ;  /* 0x00000056031d7812 */ /* 0x040fe200078efcff */
[----:B------:R-:W-:Y:S01]  /*1610*/  IMAD.MOV.U32 R17, RZ, RZ, R19 ;  /* 0x000000ffff117224 */ /* 0x000fe200078e0013 */
[----:B------:R-:W-:Y:S01]  /*1620*/  LOP3.LUT R19, R3, 0x5a, RZ, 0xfc, !PT ;  /* 0x0000005a03137812 */ /* 0x000fe200078efcff */
[----:B------:R-:W-:Y:S01]  /*1630*/  IMAD R22, R2, R22, R25 ;  /* 0x0000001602167224 */ /* 0x000fe200078e0219 */
[----:B------:R-:W-:Y:S01]  /*1640*/  IABS R27, R24 ;  /* 0x00000018001b7213 */ /* 0x000fe20000000000 */
[--C-:B------:R-:W-:Y:S01]  /*1650*/  @!P0 IMAD.IADD R21, R21, 0x1, -R2.reuse ;  /* 0x0000000115158824 */ /* 0x100fe200078e0a02 */
[----:B------:R-:W-:Y:S01]  /*1660*/  ISETP.GE.AND P0, PT, R19, RZ, PT ;  /* 0x000000ff1300720c */ /* 0x000fe20003f06270 */
[--C-:B------:R-:W-:Y:S01]  /*1670*/  @!P4 IMAD.IADD R20, R20, 0x1, -R2.reuse ;  /* 0x000000011414c824 */ /* 0x100fe200078e0a02 */
[----:B------:R-:W-:Y:S01]  /*1680*/  IABS R25, R19 ;  /* 0x0000001300197213 */ /* 0x000fe20000000000 */
[----:B------:R-:W-:Y:S01]  /*1690*/  IMAD.MOV.U32 R19, RZ, RZ, R21 ;  /* 0x000000ffff137224 */ /* 0x000fe200078e0015 */
[----:B------:R-:W-:Y:S01]  /*16a0*/  ISETP.GT.U32.AND P4, PT, R2, R22, PT ;  /* 0x000000160200720c */ /* 0x000fe20003f84070 */
[----:B------:R-:W-:Y:S01]  /*16b0*/  @!P5 IMAD.IADD R23, R23, 0x1, -R2 ;  /* 0x000000011717d824 */ /* 0x000fe200078e0a02 */
[----:B------:R-:W-:Y:S01]  /*16c0*/  IABS R28, R29 ;  /* 0x0000001d001c7213 */ /* 0x000fe20000000000 */
[----:B------:R-:W-:Y:S01]  /*16d0*/  @!P3 IMAD.MOV R19, RZ, RZ, -R19 ;  /* 0x000000ffff13b224 */ /* 0x000fe200078e0a13 */
[----:B------:R-:W-:Y:S01]  /*16e0*/  ISETP.GE.AND P5, PT, R24, RZ, PT ;  /* 0x000000ff1800720c */ /* 0x000fe20003fa6270 */
[----:B------:R-:W-:Y:S01]  /*16f0*/  IMAD.HI.U32 R21, R7, R25, RZ ;  /* 0x0000001907157227 */ /* 0x000fe200078e00ff */
[----:B------:R-:W-:-:S03]  /*1700*/  ISETP.GT.U32.AND P3, PT, R2, R23, PT ;  /* 0x000000170200720c */ /* 0x000fc60003f64070 */
[----:B------:R-:W-:Y:S02]  /*1710*/  IMAD.MOV R21, RZ, RZ, -R21 ;  /* 0x000000ffff157224 */ /* 0x000fe400078e0a15 */
[----:B------:R-:W-:Y:S01]  /*1720*/  @!P2 IMAD.MOV R17, RZ, RZ, -R17 ;  /* 0x000000ffff11a224 */ /* 0x000fe200078e0a11 */
[----:B------:R-:W-:Y:S01]  /*1730*/  ISETP.GE.AND P2, PT, R26, RZ, PT ;  /* 0x000000ff1a00720c */ /* 0x000fe20003f46270 */
[----:B------:R-:W-:Y:S02]  /*1740*/  @!P4 IMAD.IADD R22, R22, 0x1, -R2 ;  /* 0x000000011616c824 */ /* 0x000fe400078e0a02 */
[C---:B------:R-:W-:Y:S02]  /*1750*/  IMAD R25, R2.reuse, R21, R25 ;  /* 0x0000001502197224 */ /* 0x040fe400078e0219 */
[----:B------:R-:W-:Y:S01]  /*1760*/  IMAD.HI.U32 R24, R7, R27, RZ ;  /* 0x0000001b07187227 */ /* 0x000fe200078e00ff */
[----:B------:R-:W-:-:S03]  /*1770*/  ISETP.GT.U32.AND P4, PT, R2, R22, PT ;  /* 0x000000160200720c */ /* 0x000fc60003f84070 */
[----:B------:R-:W-:Y:S01]  /*1780*/  @!P3 IMAD.IADD R23, R23, 0x1, -R2 ;  /* 0x000000011717b824 */ /* 0x000fe200078e0a02 */
[----:B------:R-:W-:Y:S01]  /*1790*/  ISETP.GT.U32.AND P3, PT, R2, R25, PT ;  /* 0x000000190200720c */ /* 0x000fe20003f64070 */
[----:B------:R-:W-:-:S04]  /*17a0*/  IMAD.HI.U32 R26, R7, R28, RZ ;  /* 0x0000001c071a7227 */ /* 0x000fc800078e00ff */
[----:B------:R-:W-:Y:S02]  /*17b0*/  IMAD.MOV R24, RZ, RZ, -R24 ;  /* 0x000000ffff187224 */ /* 0x000fe400078e0a18 */
[----:B------:R-:W-:Y:S01]  /*17c0*/  IMAD.MOV R21, RZ, RZ, -R26 ;  /* 0x000000ffff157224 */ /* 0x000fe200078e0a1a */
[----:B------:R-:W-:Y:S01]  /*17d0*/  IABS R26, R30 ;  /* 0x0000001e001a7213 */ /* 0x000fe20000000000 */
[C---:B------:R-:W-:Y:S02]  /*17e0*/  IMAD R24, R2.reuse, R24, R27 ;  /* 0x0000001802187224 */ /* 0x040fe400078e021b */
[----:B------:R-:W-:Y:S02]  /*17f0*/  IMAD R27, R2, R21, R28 ;  /* 0x00000015021b7224 */ /* 0x000fe400078e021c */
[--C-:B------:R-:W-:Y:S01]  /*1800*/  @!P4 IMAD.IADD R22, R22, 0x1, -R2.reuse ;  /* 0x000000011616c824 */ /* 0x100fe200078e0a02 */
[C---:B------:R-:W-:Y:S01]  /*1810*/  ISETP.GT.U32.AND P4, PT, R2.reuse, R24, PT ;  /* 0x000000180200720c */ /* 0x040fe20003f84070 */
[----:B------:R-:W-:Y:S01]  /*1820*/  @!P3 IMAD.IADD R25, R25, 0x1, -R2 ;  /* 0x000000011919b824 */ /* 0x000fe200078e0a02 */
[----:B------:R-:W-:Y:S01]  /*1830*/  ISETP.GT.U32.AND P3, PT, R2, R27, PT ;  /* 0x0000001b0200720c */ /* 0x000fe20003f64070 */
[----:B------:R-:W-:-:S02]  /*1840*/  IMAD.MOV.U32 R21, RZ, RZ, R23 ;  /* 0x000000ffff157224 */ /* 0x000fc400078e0017 */
[----:B------:R-:W-:-:S04]  /*1850*/  IMAD.HI.U32 R23, R7, R26, RZ ;  /* 0x0000001a07177227 */ /* 0x000fc800078e00ff */
[----:B------:R-:W-:Y:S01]  /*1860*/  @!P1 IMAD.MOV R21, RZ, RZ, -R21 ;  /* 0x000000ffff159224 */ /* 0x000fe200078e0a15 */
[----:B------:R-:W-:Y:S01]  /*1870*/  ISETP.GT.U32.AND P1, PT, R2, R25, PT ;  /* 0x000000190200720c */ /* 0x000fe20003f24070 */
[----:B------:R-:W-:Y:S02]  /*1880*/  IMAD.MOV R23, RZ, RZ, -R23 ;  /* 0x000000ffff177224 */ /* 0x000fe400078e0a17 */
[--C-:B------:R-:W-:Y:S02]  /*1890*/  @!P4 IMAD.IADD R24, R24, 0x1, -R2.reuse ;  /* 0x000000011818c824 */ /* 0x100fe400078e0a02 */
[----:B------:R-:W-:Y:S02]  /*18a0*/  @!P3 IMAD.IADD R27, R27, 0x1, -R2 ;  /* 0x000000011b1bb824 */ /* 0x000fe400078e0a02 */
[----:B------:R-:W-:Y:S01]  /*18b0*/  @!P6 IMAD.MOV R20, RZ, RZ, -R20 ;  /* 0x000000ffff14e224 */ /* 0x000fe200078e0a14 */
[C---:B------:R-:W-:Y:S01]  /*18c0*/  ISETP.GT.U32.AND P4, PT, R2.reuse, R24, PT ;  /* 0x000000180200720c */ /* 0x040fe20003f84070 */
[C---:B------:R-:W-:Y:S01]  /*18d0*/  IMAD R26, R2.reuse, R23, R26 ;  /* 0x00000017021a7224 */ /* 0x040fe200078e021a */
[----:B------:R-:W-:Y:S01]  /*18e0*/  ISETP.GT.U32.AND P3, PT, R2, R27, PT ;  /* 0x0000001b0200720c */ /* 0x000fe20003f64070 */
[----:B------:R-:W-:Y:S01]  /*18f0*/  IMAD.HI.U32 R28, R7, R31, RZ ;  /* 0x0000001f071c7227 */ /* 0x000fe200078e00ff */
[----:B------:R-:W-:-:S02]  /*1900*/  ISETP.GE.AND P6, PT, R29, RZ, PT ;  /* 0x000000ff1d00720c */ /* 0x000fc40003fc6270 */
[----:B------:R-:W-:Y:S01]  /*1910*/  IABS R29, R33 ;  /* 0x00000021001d7213 */ /* 0x000fe20000000000 */
[----:B------:R-:W-:Y:S01]  /*1920*/  @!P1 IMAD.IADD R25, R25, 0x1, -R2 ;  /* 0x0000000119199824 */ /* 0x000fe200078e0a02 */
[----:B------:R-:W-:Y:S01]  /*1930*/  ISETP.GT.U32.AND P1, PT, R2, R26, PT ;  /* 0x0000001a0200720c */ /* 0x000fe20003f24070 */
[----:B------:R-:W-:Y:S01]  /*1940*/  @!P2 IMAD.MOV R22, RZ, RZ, -R22 ;  /* 0x000000ffff16a224 */ /* 0x000fe200078e0a16 */
[----:B------:R-:W-:Y:S01]  /*1950*/  ISETP.GE.AND P2, PT, R30, RZ, PT ;  /* 0x000000ff1e00720c */ /* 0x000fe20003f46270 */
[----:B------:R-:W-:-:S04]  /*1960*/  IMAD.HI.U32 R23, R7, R29, RZ ;  /* 0x0000001d07177227 */ /* 0x000fc800078e00ff */
[----:B------:R-:W-:-:S04]  /*1970*/  IMAD.HI.U32 R30, R7, R32, RZ ;  /* 0x00000020071e7227 */ /* 0x000fc800078e00ff */
[----:B------:R-:W-:Y:S02]  /*1980*/  IMAD.MOV R28, RZ, RZ, -R28 ;  /* 0x000000ffff1c7224 */ /* 0x000fe400078e0a1c */
[----:B------:R-:W-:Y:S02]  /*1990*/  IMAD.MOV R23, RZ, RZ, -R23 ;  /* 0x000000ffff177224 */ /* 0x000fe400078e0a17 */
[----:B------:R-:W-:Y:S01]  /*19a0*/  @!P4 IMAD.IADD R24, R24, 0x1, -R2 ;  /* 0x000000011818c824 */ /* 0x000fe200078e0a02 */
[----:B------:R-:W-:Y:S01]  /*19b0*/  ISETP.GE.AND P4, PT, R33, RZ, PT ;  /* 0x000000ff2100720c */ /* 0x000fe20003f86270 */
[----:B------:R-:W-:Y:S01]  /*19c0*/  IMAD.MOV R33, RZ, RZ, -R30 ;  /* 0x000000ffff217224 */ /* 0x000fe200078e0a1e */
[----:B------:R-:W-:Y:S01]  /*19d0*/  IABS R30, R36 ;  /* 0x00000024001e7213 */ /* 0x000fe20000000000 */
[----:B------:R-:W-:Y:S02]  /*19e0*/  IMAD R28, R2, R28, R31 ;  /* 0x0000001c021c7224 */ /* 0x000fe400078e021f */
[----:B------:R-:W-:-:S02]  /*19f0*/  @!P3 IMAD.IADD R27, R27, 0x1, -R2 ;  /* 0x000000011b1bb824 */ /* 0x000fc400078e0a02 */
[C---:B------:R-:W-:Y:S01]  /*1a00*/  IMAD R29, R2.reuse, R23, R29 ;  /* 0x00000017021d7224 */ /* 0x040fe200078e021d */
[C---:B------:R-:W-:Y:S01]  /*1a10*/  ISETP.GT.U32.AND P3, PT, R2.reuse, R28, PT ;  /* 0x0000001c0200720c */ /* 0x040fe20003f64070 */
[----:B------:R-:W-:Y:S02]  /*1a20*/  IMAD.MOV.U32 R23, RZ, RZ, R25 ;  /* 0x000000ffff177224 */ /* 0x000fe400078e0019 */
[----:B------:R-:W-:Y:S01]  /*1a30*/  IMAD R31, R2, R33, R32 ;  /* 0x00000021021f7224 */ /* 0x000fe200078e0220 */
[----:B------:R-:W-:Y:S01]  /*1a40*/  LOP3.LUT R32, R3, 0x4a, RZ, 0xfc, !PT ;  /* 0x0000004a03207812 */ /* 0x000fe200078efcff */
[----:B------:R-:W-:Y:S02]  /*1a50*/  IMAD.MOV.U32 R25, RZ, RZ, R27 ;  /* 0x000000ffff197224 */ /* 0x000fe400078e001b */
[----:B------:R-:W-:Y:S01]  /*1a60*/  @!P1 IMAD.IADD R26, R26, 0x1, -R2 ;  /* 0x000000011a1a9824 */ /* 0x000fe200078e0a02 */
[C---:B------:R-:W-:Y:S01]  /*1a70*/  ISETP.GT.U32.AND P1, PT, R2.reuse, R29, PT ;  /* 0x0000001d0200720c */ /* 0x040fe20003f24070 */
[----:B------:R-:W-:Y:S01]  /*1a80*/  @!P6 IMAD.MOV R25, RZ, RZ, -R25 ;  /* 0x000000ffff19e224 */ /* 0x000fe200078e0a19 */
[----:B------:R-:W-:Y:S01]  /*1a90*/  ISETP.GT.U32.AND P6, PT, R2, R31, PT ;  /* 0x0000001f0200720c */ /* 0x000fe20003fc4070 */
[----:B------:R-:W-:Y:S01]  /*1aa0*/  IMAD.HI.U32 R27, R7, R30, RZ ;  /* 0x0000001e071b7227 */ /* 0x000fe200078e00ff */
[----:B------:R-:W-:-:S03]  /*1ab0*/  IABS R33, R32 ;  /* 0x0000002000217213 */ /* 0x000fc60000000000 */
[----:B------:R-:W-:Y:S01]  /*1ac0*/  @!P0 IMAD.MOV R23, RZ, RZ, -R23 ;  /* 0x000000ffff178224 */ /* 0x000fe200078e0a17 */
[----:B------:R-:W-:Y:S01]  /*1ad0*/  ISETP.GT.U32.AND P0, PT, R2, R26, PT ;  /* 0x0000001a0200720c */ /* 0x000fe20003f04070 */
[--C-:B------:R-:W-:Y:S02]  /*1ae0*/  @!P3 IMAD.IADD R28, R28, 0x1, -R2.reuse ;  /* 0x000000011c1cb824 */ /* 0x100fe400078e0a02 */
[----:B------:R-:W-:Y:S02]  /*1af0*/  IMAD.MOV R27, RZ, RZ, -R27 ;  /* 0x000000ffff1b7224 */ /* 0x000fe400078e0a1b */
[--C-:B------:R-:W-:Y:S01]  /*1b00*/  @!P1 IMAD.IADD R29, R29, 0x1, -R2.reuse ;  /* 0x000000011d1d9824 */ /* 0x100fe200078e0a02 */
[----:B------:R-:W-:Y:S01]  /*1b10*/  ISETP.GE.AND P1, PT, R36, RZ, PT ;  /* 0x000000ff2400720c */ /* 0x000fe20003f26270 */
[----:B------:R-:W-:Y:S01]  /*1b20*/  @!P6 IMAD.IADD R31, R31, 0x1, -R2 ;  /* 0x000000011f1fe824 */ /* 0x000fe200078e0a02 */
[C---:B------:R-:W-:Y:S01]  /*1b30*/  ISETP.GT.U32.AND P6, PT, R2.reuse, R28, PT ;  /* 0x0000001c0200720c */ /* 0x040fe20003fc4070 */
[C---:B------:R-:W-:Y:S01]  /*1b40*/  IMAD R30, R2.reuse, R27, R30 ;  /* 0x0000001b021e7224 */ /* 0x040fe200078e021e */
[----:B------:R-:W-:Y:S01]  /*1b50*/  ISETP.GT.U32.AND P3, PT, R2, R29, PT ;  /* 0x0000001d0200720c */ /* 0x000fe20003f64070 */
[----:B------:R-:W-:-:S04]  /*1b60*/  IMAD.HI.U32 R27, R7, R33, RZ ;  /* 0x00000021071b7227 */ /* 0x000fc800078e00ff */
[----:B------:R-:W-:Y:S02]  /*1b70*/  IMAD.MOV R27, RZ, RZ, -R27 ;  /* 0x000000ffff1b7224 */ /* 0x000fe400078e0a1b */
[----:B------:R-:W-:Y:S01]  /*1b80*/  @!P0 IMAD.IADD R26, R26, 0x1, -R2 ;  /* 0x000000011a1a8824 */ /* 0x000fe200078e0a02 */
[----:B------:R-:W-:Y:S01]  /*1b90*/  ISETP.GE.AND P0, PT, R35, RZ, PT ;  /* 0x000000ff2300720c */ /* 0x000fe20003f06270 */
[C---:B------:R-:W-:Y:S01]  /*1ba0*/  IMAD R33, R2.reuse, R27, R33 ;  /* 0x0000001b02217224 */ /* 0x040fe200078e0221 */
[----:B------:R-:W-:Y:S01]  /*1bb0*/  LOP3.LUT R35, R3, 0x48, RZ, 0xfc, !PT ;  /* 0x0000004803237812 */ /* 0x000fe200078efcff */
[----:B------:R-:W-:Y:S01]  /*1bc0*/  @!P2 IMAD.MOV R26, RZ, RZ, -R26 ;  /* 0x000000ffff1aa224 */ /* 0x000fe200078e0a1a */
[----:B------:R-:W-:Y:S01]  /*1bd0*/  ISETP.GT.U32.AND P2, PT, R2, R31, PT ;  /* 0x0000001f0200720c */ /* 0x000fe20003f44070 */
[--C-:B------:R-:W-:Y:S01]  /*1be0*/  @!P6 IMAD.IADD R28, R28, 0x1, -R2.reuse ;  /* 0x000000011c1ce824 */ /* 0x100fe200078e0a02 */
[C---:B------:R-:W-:Y:S01]  /*1bf0*/  ISETP.GT.U32.AND P6, PT, R2.reuse, R33, PT ;  /* 0x000000210200720c */ /* 0x040fe20003fc4070 */
[----:B------:R-:W-:Y:S01]  /*1c00*/  @!P3 IMAD.IADD R29, R29, 0x1, -R2 ;  /* 0x000000011d1db824 */ /* 0x000fe200078e0a02 */
[----:B------:R-:W-:Y:S01]  /*1c10*/  ISETP.GT.U32.AND P3, PT, R2, R30, PT ;  /* 0x0000001e0200720c */ /* 0x000fe20003f64070 */
[----:B------:R-:W-:Y:S01]  /*1c20*/  @!P5 IMAD.MOV R24, RZ, RZ, -R24 ;  /* 0x000000ffff18d224 */ /* 0x000fe200078e0a18 */
[----:B------:R-:W-:Y:S01]  /*1c30*/  IABS R36, R35 ;  /* 0x0000002300247213 */ /* 0x000fe20000000000 */
[----:B------:R-:W-:Y:S01]  /*1c40*/  IMAD.MOV.U32 R27, RZ, RZ, R29 ;  /* 0x000000ffff1b7224 */ /* 0x000fe200078e001d */
[----:B------:R-:W-:Y:S01]  /*1c50*/  ISETP.GE.AND P5, PT, R34, RZ, PT ;  /* 0x000000ff2200720c */ /* 0x000fe20003fa6270 */
[----:B------:R-:W-:-:S04]  /*1c60*/  IMAD.HI.U32 R34, R7, R37, RZ ;  /* 0x0000002507227227 */ /* 0x000fc800078e00ff */
[--C-:B------:R-:W-:Y:S01]  /*1c70*/  @!P2 IMAD.IADD R31, R31, 0x1, -R2.reuse ;  /* 0x000000011f1fa824 */ /* 0x100fe200078e0a02 */
[----:B------:R-:W-:Y:S01]  /*1c80*/  ISETP.GE.AND P2, PT, R32, RZ, PT ;  /* 0x000000ff2000720c */ /* 0x000fe20003f46270 */
[----:B------:R-:W-:Y:S02]  /*1c90*/  @!P6 IMAD.IADD R33, R33, 0x1, -R2 ;  /* 0x000000012121e824 */ /* 0x000fe400078e0a02 */
[----:B------:R-:W-:-:S03]  /*1ca0*/  IMAD.HI.U32 R32, R7, R36, RZ ;  /* 0x0000002407207227 */ /* 0x000fc600078e00ff */
[----:B------:R-:W-:Y:S01]  /*1cb0*/  ISETP.GT.U32.AND P6, PT, R2, R33, PT ;  /* 0x000000210200720c */ /* 0x000fe20003fc4070 */
[----:B------:R-:W-:Y:S01]  /*1cc0*/  @!P3 IMAD.IADD R30, R30, 0x1, -R2 ;  /* 0x000000011e1eb824 */ /* 0x000fe200078e0a02 */
[----:B------:R-:W-:Y:S01]  /*1cd0*/  ISETP.GE.AND P3, PT, R35, RZ, PT ;  /* 0x000000ff2300720c */ /* 0x000fe20003f66270 */
[----:B------:R-:W-:-:S04]  /*1ce0*/  IMAD.HI.U32 R35, R7, R38, RZ ;  /* 0x0000002607237227 */ /* 0x000fc800078e00ff */
[----:B------:R-:W-:Y:S02]  /*1cf0*/  IMAD.MOV R29, RZ, RZ, -R32 ;  /* 0x000000ffff1d7224 */ /* 0x000fe400078e0a20 */
[----:B------:R-:W-:Y:S02]  /*1d00*/  IMAD.MOV R34, RZ, RZ, -R34 ;  /* 0x000000ffff227224 */ /* 0x000fe400078e0a22 */
[C---:B------:R-:W-:Y:S02]  /*1d10*/  IMAD R32, R2.reuse, R29, R36 ;  /* 0x0000001d02207224 */ /* 0x040fe400078e0224 */
[----:B------:R-:W-:Y:S02]  /*1d20*/  IMAD.MOV R39, RZ, RZ, -R35 ;  /* 0x000000ffff277224 */ /* 0x000fe400078e0a23 */
[----:B------:R-:W-:Y:S01]  /*1d30*/  IMAD R35, R2, R34, R37 ;  /* 0x0000002202237224 */ /* 0x000fe200078e0225 */
[----:B------:R-:W-:Y:S01]  /*1d40*/  IABS R37, R42 ;  /* 0x0000002a00257213 */ /* 0x000fe20000000000 */
[----:B------:R-:W-:-:S02]  /*1d50*/  IMAD.MOV.U32 R29, RZ, RZ, R31 ;  /* 0x000000ffff1d7224 */ /* 0x000fc400078e001f */
[C---:B------:R-:W-:Y:S01]  /*1d60*/  IMAD R34, R2.reuse, R39, R38 ;  /* 0x0000002702227224 */ /* 0x040fe200078e0226 */
[----:B------:R-:W-:Y:S01]  /*1d70*/  IABS R38, R43 ;  /* 0x0000002b00267213 */ /* 0x000fe20000000000 */
[----:B------:R-:W-:Y:S01]  /*1d80*/  @!P0 IMAD.MOV R29, RZ, RZ, -R29 ;  /* 0x000000ffff1d8224 */ /* 0x000fe200078e0a1d */
[C---:B------:R-:W-:Y:S01]  /*1d90*/  ISETP.GT.U32.AND P0, PT, R2.reuse, R35, PT ;  /* 0x000000230200720c */ /* 0x040fe20003f04070 */
[----:B------:R-:W-:Y:S01]  /*1da0*/  @!P6 IMAD.IADD R33, R33, 0x1, -R2 ;  /* 0x000000012121e824 */ /* 0x000fe200078e0a02 */
[C---:B------:R-:W-:Y:S01]  /*1db0*/  ISETP.GT.U32.AND P6, PT, R2.reuse, R34, PT ;  /* 0x000000220200720c */ /* 0x040fe20003fc4070 */
[----:B------:R-:W-:Y:S01]  /*1dc0*/  @!P5 IMAD.MOV R28, RZ, RZ, -R28 ;  /* 0x000000ffff1cd224 */ /* 0x000fe200078e0a1c */
[----:B------:R-:W-:Y:S01]  /*1dd0*/  ISETP.GT.U32.AND P5, PT, R2, R32, PT ;  /* 0x000000200200720c */ /* 0x000fe20003fa4070 */
[----:B------:R-:W-:Y:S01]  /*1de0*/  IMAD.HI.U32 R31, R7, R37, RZ ;  /* 0x00000025071f7227 */ /* 0x000fe200078e00ff */
[----:B------:R-:W-:-:S03]  /*1df0*/  IABS R39, R44 ;  /* 0x0000002c00277213 */ /* 0x000fc60000000000 */
[----:B------:R-:W-:Y:S02]  /*1e00*/  IMAD.MOV R36, RZ, RZ, -R31 ;  /* 0x000000ffff247224 */ /* 0x000fe400078e0a1f */
[----:B------:R-:W-:-:S04]  /*1e10*/  IMAD.HI.U32 R31, R7, R38, RZ ;  /* 0x00000026071f7227 */ /* 0x000fc800078e00ff */
[--C-:B------:R-:W-:Y:S02]  /*1e20*/  @!P0 IMAD.IADD R35, R35, 0x1, -R2.reuse ;  /* 0x0000000123238824 */ /* 0x100fe400078e0a02 */
[----:B------:R-:W-:Y:S02]  /*1e30*/  @!P6 IMAD.IADD R34, R34, 0x1, -R2 ;  /* 0x000000012222e824 */ /* 0x000fe400078e0a02 */
[----:B------:R-:W-:Y:S01]  /*1e40*/  IMAD.MOV R31, RZ, RZ, -R31 ;  /* 0x000000ffff1f7224 */ /* 0x000fe200078e0a1f */
[C---:B------:R-:W-:Y:S01]  /*1e50*/  ISETP.GT.U32.AND P6, PT, R2.reuse, R35, PT ;  /* 0x000000230200720c */ /* 0x040fe20003fc4070 */
[----:B------:R-:W-:Y:S01]  /*1e60*/  @!P4 IMAD.MOV R27, RZ, RZ, -R27 ;  /* 0x000000ffff1bc224 */ /* 0x000fe200078e0a1b */
[C---:B------:R-:W-:Y:S01]  /*1e70*/  ISETP.GT.U32.AND P4, PT, R2.reuse, R30, PT ;  /* 0x0000001e0200720c */ /* 0x040fe20003f84070 */
[C---:B------:R-:W-:Y:S02]  /*1e80*/  IMAD R37, R2.reuse, R36, R37 ;  /* 0x0000002402257224 */ /* 0x040fe400078e0225 */
[----:B------:R-:W-:-:S02]  /*1e90*/  IMAD R36, R2, R31, R38 ;  /* 0x0000001f02247224 */ /* 0x000fc400078e0226 */
[----:B------:R-:W-:Y:S01]  /*1ea0*/  @!P5 IMAD.IADD R32, R32, 0x1, -R2 ;  /* 0x000000012020d824 */ /* 0x000fe200078e0a02 */
[----:B------:R-:W-:Y:S01]  /*1eb0*/  ISETP.GE.AND P5, PT, R41, RZ, PT ;  /* 0x000000ff2900720c */ /* 0x000fe20003fa6270 */
[----:B------:R-:W-:-:S03]  /*1ec0*/  IMAD.HI.U32 R31, R7, R39, RZ ;  /* 0x00000027071f7227 */ /* 0x000fc600078e00ff */
[C---:B------:R-:W-:Y:S01]  /*1ed0*/  ISETP.GT.U32.AND P0, PT, R2.reuse, R32, PT ;  /* 0x000000200200720c */ /* 0x040fe20003f04070 */
[--C-:B------:R-:W-:Y:S01]  /*1ee0*/  @!P6 IMAD.IADD R35, R35, 0x1, -R2.reuse ;  /* 0x000000012323e824 */ /* 0x100fe200078e0a02 */
[----:B------:R-:W-:Y:S01]  /*1ef0*/  ISETP.GT.U32.AND P6, PT, R2, R36, PT ;  /* 0x000000240200720c */ /* 0x000fe20003fc4070 */
[----:B------:R-:W-:Y:S01]  /*1f00*/  @!P4 IMAD.IADD R30, R30, 0x1, -R2 ;  /* 0x000000011e1ec824 */ /* 0x000fe200078e0a02 */
[----:B------:R-:W-:Y:S01]  /*1f10*/  ISETP.GE.AND P4, PT, R40, RZ, PT ;  /* 0x000000ff2800720c */ /* 0x000fe20003f86270 */
[----:B------:R-:W-:Y:S01]  /*1f20*/  IMAD.MOV R31, RZ, RZ, -R31 ;  /* 0x000000ffff1f7224 */ /* 0x000fe200078e0a1f */
[----:B------:R-:W-:Y:S01]  /*1f30*/  IABS R40, R45 ;  /* 0x0000002d00287213 */ /* 0x000fe20000000000 */
[----:B------:R-:W-:Y:S01]  /*1f40*/  @!P1 IMAD.MOV R30, RZ, RZ, -R30 ;  /* 0x000000ffff1e9224 */ /* 0x000fe200078e0a1e */
[C---:B------:R-:W-:Y:S01]  /*1f50*/  ISETP.GT.U32.AND P1, PT, R2.reuse, R34, PT ;  /* 0x000000220200720c */ /* 0x040fe20003f24070 */
[----:B------:R-:W-:Y:S02]  /*1f60*/  IMAD R39, R2, R31, R39 ;  /* 0x0000001f02277224 */ /* 0x000fe400078e0227 */
[----:B------:R-:W-:-:S02]  /*1f70*/  IMAD.MOV.U32 R31, RZ, RZ, R33 ;  /* 0x000000ffff1f7224 */ /* 0x000fc400078e0021 */
[--C-:B------:R-:W-:Y:S01]  /*1f80*/  @!P0 IMAD.IADD R32, R32, 0x1, -R2.reuse ;  /* 0x0000000120208824 */ /* 0x100fe200078e0a02 */
[----:B------:R-:W-:Y:S01]  /*1f90*/  ISETP.GT.U32.AND P0, PT, R2, R37, PT ;  /* 0x000000250200720c */ /* 0x000fe20003f04070 */
[----:B------:R-:W-:Y:S02]  /*1fa0*/  @!P6 IMAD.IADD R36, R36, 0x1, -R2 ;  /* 0x000000012424e824 */ /* 0x000fe400078e0a02 */
[----:B------:R-:W-:Y:S02]  /*1fb0*/  @!P2 IMAD.MOV R31, RZ, RZ, -R31 ;  /* 0x000000ffff1fa224 */ /* 0x000fe400078e0a1f */
[----:B------:R-:W-:Y:S01]  /*1fc0*/  IMAD.HI.U32 R38, R7, R40, RZ ;  /* 0x0000002807267227 */ /* 0x000fe200078e00ff */
[----:B------:R-:W-:-:S03]  /*1fd0*/  ISETP.GT.U32.AND P2, PT, R2, R36, PT ;  /* 0x000000240200720c */ /* 0x000fc60003f44070 */
[----:B------:R-:W-:Y:S02]  /*1fe0*/  IMAD.MOV R41, RZ, RZ, -R38 ;  /* 0x000000ffff297224 */ /* 0x000fe400078e0a26 */
[----:B------:R-:W-:Y:S01]  /*1ff0*/  @!P1 IMAD.IADD R34, R34, 0x1, -R2 ;  /* 0x0000000122229824 */ /* 0x000fe200078e0a02 */
[----:B------:R-:W-:Y:S01]  /*2000*/  ISETP.GE.AND P1, PT, R42, RZ, PT ;  /* 0x000000ff2a00720c */ /* 0x000fe20003f26270 */
[C---:B------:R-:W-:Y:S01]  /*2010*/  IMAD R38, R2.reuse, R41, R40 ;  /* 0x0000002902267224 */ /* 0x040fe200078e0228 */
[----:B------:R-:W-:Y:S01]  /*2020*/  IABS R42, R46 ;  /* 0x0000002e002a7213 */ /* 0x000fe20000000000 */
[----:B------:R-:W-:Y:S01]  /*2030*/  @!P0 IMAD.IADD R37, R37, 0x1, -R2 ;  /* 0x0000000125258824 */ /* 0x000fe200078e0a02 */
[----:B------:R-:W-:Y:S01]  /*2040*/  ISETP.GE.AND P0, PT, R43, RZ, PT ;  /* 0x000000ff2b00720c */ /* 0x000fe20003f06270 */
[----:B------:R-:W-:Y:S01]  /*2050*/  IMAD.MOV.U32 R33, RZ, RZ, R35 ;  /* 0x000000ffff217224 */ /* 0x000fe200078e0023 */
[----:B------:R-:W-:Y:S01]  /*2060*/  LOP3.LUT R43, R3, 0x38, RZ, 0xfc, !PT ;  /* 0x00000038032b7812 */ /* 0x000fe200078efcff */
[----:B------:R-:W-:Y:S01]  /*2070*/  @!P3 IMAD.MOV R32, RZ, RZ, -R32 ;  /* 0x000000ffff20b224 */ /* 0x000fe200078e0a20 */
[C---:B------:R-:W-:Y:S01]  /*2080*/  ISETP.GT.U32.AND P3, PT, R2.reuse, R39, PT ;  /* 0x000000270200720c */ /* 0x040fe20003f64070 */
[----:B------:R-:W-:Y:S01]  /*2090*/  IMAD.HI.U32 R35, R7, R42, RZ ;  /* 0x0000002a07237227 */ /* 0x000fe200078e00ff */
[----:B------:R-:W-:-:S02]  /*20a0*/  ISETP.GT.U32.AND P6, PT, R2, R37, PT ;  /* 0x000000250200720c */ /* 0x000fc40003fc4070 */
[----:B------:R-:W-:Y:S01]  /*20b0*/  IABS R40, R43 ;  /* 0x0000002b00287213 */ /* 0x000fe20000000000 */
[----:B------:R-:W-:Y:S01]  /*20c0*/  @!P2 IMAD.IADD R36, R36, 0x1, -R2 ;  /* 0x000000012424a824 */ /* 0x000fe200078e0a02 */
[C---:B------:R-:W-:Y:S01]  /*20d0*/  ISETP.GT.U32.AND P2, PT, R2.reuse, R38, PT ;  /* 0x000000260200720c */ /* 0x040fe20003f44070 */
[----:B------:R-:W-:Y:S02]  /*20e0*/  IMAD.MOV R35, RZ, RZ, -R35 ;  /* 0x000000ffff237224 */ /* 0x000fe400078e0a23 */
[----:B------:R-:W-:Y:S02]  /*20f0*/  @!P0 IMAD.MOV R36, RZ, RZ, -R36 ;  /* 0x000000ffff248224 */ /* 0x000fe400078e0a24 */
[C---:B------:R-:W-:Y:S01]  /*2100*/  IMAD R41, R2.reuse, R35, R42 ;  /* 0x0000002302297224 */ /* 0x040fe200078e022a */
[----:B------:R-:W-:Y:S01]  /*2110*/  LOP3.LUT R42, R3, 0x36, RZ, 0xfc, !PT ;  /* 0x00000036032a7812 */ /* 0x000fe200078efcff */
[--C-:B------:R-:W-:Y:S02]  /*2120*/  @!P3 IMAD.IADD R39, R39, 0x1, -R2.reuse ;  /* 0x000000012727b824 */ /* 0x100fe400078e0a02 */
[--C-:B------:R-:W-:Y:S01]  /*2130*/  @!P6 IMAD.IADD R37, R37, 0x1, -R2.reuse ;  /* 0x000000012525e824 */ /* 0x100fe200078e0a02 */
[C---:B------:R-:W-:Y:S01]  /*2140*/  ISETP.GT.U32.AND P0, PT, R2.reuse, R41, PT ;  /* 0x000000290200720c */ /* 0x040fe20003f04070 */
[----:B------:R-:W-:Y:S01]  /*2150*/  @!P4 IMAD.MOV R33, RZ, RZ, -R33 ;  /* 0x000000ffff21c224 */ /* 0x000fe200078e0a21 */
[----:B------:R-:W-:Y:S01]  /*2160*/  ISETP.GT.U32.AND P3, PT, R2, R39, PT ;  /* 0x000000270200720c */ /* 0x000fe20003f64070 */
[----:B------:R-:W-:Y:S01]  /*2170*/  @!P2 IMAD.IADD R38, R38, 0x1, -R2 ;  /* 0x000000012626a824 */ /* 0x000fe200078e0a02 */
[----:B------:R-:W-:Y:S01]  /*2180*/  ISETP.GE.AND P6, PT, R46, RZ, PT ;  /* 0x000000ff2e00720c */ /* 0x000fe20003fc6270 */
[----:B------:R-:W-:Y:S01]  /*2190*/  IMAD.MOV.U32 R35, RZ, RZ, R37 ;  /* 0x000000ffff237224 */ /* 0x000fe200078e0025 */
[----:B------:R-:W-:Y:S01]  /*21a0*/  LOP3.LUT R46, R3, 0x34, RZ, 0xfc, !PT ;  /* 0x00000034032e7812 */ /* 0x000fe200078efcff */
[----:B------:R-:W-:Y:S01]  /*21b0*/  IMAD.HI.U32 R37, R7, R40, RZ ;  /* 0x0000002807257227 */ /* 0x000fe200078e00ff */
[----:B------:R-:W-:-:S02]  /*21c0*/  ISETP.GT.U32.AND P2, PT, R2, R38, PT ;  /* 0x000000260200720c */ /* 0x000fc40003f44070 */
[----:B------:R-:W-:Y:S01]  /*21d0*/  ISETP.GE.AND P4, PT, R44, RZ, PT ;  /* 0x000000ff2c00720c */ /* 0x000fe20003f86270 */
[----:B------:R-:W-:Y:S01]  /*21e0*/  IMAD.MOV R37, RZ, RZ, -R37 ;  /* 0x000000ffff257224 */ /* 0x000fe200078e0a25 */
[----:B------:R-:W-:Y:S01]  /*21f0*/  IABS R44, R46 ;  /* 0x0000002e002c7213 */ /* 0x000fe20000000000 */
[----:B------:R-:W-:Y:S02]  /*2200*/  @!P0 IMAD.IADD R41, R41, 0x1, -R2 ;  /* 0x0000000129298824 */ /* 0x000fe400078e0a02 */
[----:B------:R-:W-:Y:S01]  /*2210*/  @!P1 IMAD.MOV R35, RZ, RZ, -R35 ;  /* 0x000000ffff239224 */ /* 0x000fe200078e0a23 */
[----:B------:R-:W-:Y:S01]  /*2220*/  ISETP.GE.AND P1, PT, R43, RZ, PT ;  /* 0x000000ff2b00720c */ /* 0x000fe20003f26270 */
[C---:B------:R-:W-:Y:S01]  /*2230*/  IMAD R40, R2.reuse, R37, R40 ;  /* 0x0000002502287224 */ /* 0x040fe200078e0228 */
[----:B------:R-:W-:Y:S01]  /*2240*/  IABS R43, R42 ;  /* 0x0000002a002b7213 */ /* 0x000fe20000000000 */
[--C-:B------:R-:W-:Y:S01]  /*2250*/  @!P3 IMAD.IADD R39, R39, 0x1, -R2.reuse ;  /* 0x000000012727b824 */ /* 0x100fe200078e0a02 */
[----:B------:R-:W-:Y:S01]  /*2260*/  ISETP.GT.U32.AND P0, PT, R2, R41, PT ;  /* 0x000000290200720c */ /* 0x000fe20003f04070 */
[----:B------:R-:W-:Y:S01]  /*2270*/  @!P2 IMAD.IADD R38, R38, 0x1, -R2 ;  /* 0x000000012626a824 */ /* 0x000fe200078e0a02 */
[----:B------:R-:W-:Y:S01]  /*2280*/  ISETP.GE.AND P3, PT, R42, RZ, PT ;  /* 0x000000ff2a00720c */ /* 0x000fe20003f66270 */
[----:B------:R-:W-:Y:S01]  /*2290*/  IMAD.HI.U32 R42, R7, R43, RZ ;  /* 0x0000002b072a7227 */ /* 0x000fe200078e00ff */
[----:B------:R-:W-:-:S03]  /*22a0*/  ISETP.GT.U32.AND P2, PT, R2, R40, PT ;  /* 0x000000280200720c */ /* 0x000fc60003f44070 */
[----:B------:R-:W-:Y:S02]  /*22b0*/  IMAD.MOV.U32 R37, RZ, RZ, R39 ;  /* 0x000000ffff257224 */ /* 0x000fe400078e0027 */
[----:B------:R-:W-:Y:S02]  /*22c0*/  IMAD.MOV R42, RZ, RZ, -R42 ;  /* 0x000000ffff2a7224 */ /* 0x000fe400078e0a2a */
[----:B------:R-:W-:-:S04]  /*22d0*/  IMAD.HI.U32 R39, R7, R44, RZ ;  /* 0x0000002c07277227 */ /* 0x000fc800078e00ff */
[C---:B------:R-:W-:Y:S02]  /*22e0*/  IMAD R43, R2.reuse, R42, R43 ;  /* 0x0000002a022b7224 */ /* 0x040fe400078e022b */
[----:B------:R-:W-:Y:S02]  /*22f0*/  IMAD.MOV R39, RZ, RZ, -R39 ;  /* 0x000000ffff277224 */ /* 0x000fe400078e0a27 */
[----:B------:R-:W-:Y:S01]  /*2300*/  @!P0 IMAD.IADD R41, R41, 0x1, -R2 ;  /* 0x0000000129298824 */ /* 0x000fe200078e0a02 */
[----:B------:R-:W-:Y:S01]  /*2310*/  ISETP.GT.U32.AND P0, PT, R2, R43, PT ;  /* 0x0000002b0200720c */ /* 0x000fe20003f04070 */
[----:B------:R-:W-:Y:S01]  /*2320*/  @!P5 IMAD.MOV R34, RZ, RZ, -R34 ;  /* 0x000000ffff22d224 */ /* 0x000fe200078e0a22 */
[----:B------:R-:W-:Y:S01]  /*2330*/  ISETP.GE.AND P5, PT, R45, RZ, PT ;  /* 0x000000ff2d00720c */ /* 0x000fe20003fa6270 */
[----:B------:R-:W-:Y:S01]  /*2340*/  @!P2 IMAD.IADD R40, R40, 0x1, -R2 ;  /* 0x000000012828a824 */ /* 0x000fe200078e0a02 */
[----:B------:R-:W-:Y:S01]  /*2350*/  IABS R45, R47 ;  /* 0x0000002f002d7213 */ /* 0x000fe20000000000 */
[----:B------:R-:W-:-:S02]  /*2360*/  IMAD R42, R2, R39, R44 ;  /* 0x00000027022a7224 */ /* 0x000fc400078e022c */
[----:B------:R-:W-:Y:S01]  /*2370*/  IMAD.MOV.U32 R39, RZ, RZ, R41 ;  /* 0x000000ffff277224 */ /* 0x000fe200078e0029 */
[----:B------:R-:W-:Y:S01]  /*2380*/  ISETP.GT.U32.AND P2, PT, R2, R40, PT ;  /* 0x000000280200720c */ /* 0x000fe20003f44070 */
[----:B------:R-:W-:-:S04]  /*2390*/  IMAD.HI.U32 R44, R7, R45, RZ ;  /* 0x0000002d072c7227 */ /* 0x000fc800078e00ff */
[----:B------:R-:W-:Y:S01]  /*23a0*/  @!P6 IMAD.MOV R39, RZ, RZ, -R39 ;  /* 0x000000ffff27e224 */ /* 0x000fe200078e0a27 */
[C---:B------:R-:W-:Y:S01]  /*23b0*/  ISETP.GT.U32.AND P6, PT, R2.reuse, R42, PT ;  /* 0x0000002a0200720c */ /* 0x040fe20003fc4070 */
[----:B------:R-:W-:Y:S02]  /*23c0*/  IMAD.MOV R44, RZ, RZ, -R44 ;  /* 0x000000ffff2c7224 */ /* 0x000fe400078e0a2c */
[--C-:B------:R-:W-:Y:S02]  /*23d0*/  @!P0 IMAD.IADD R43, R43, 0x1, -R2.reuse ;  /* 0x000000012b2b8824 */ /* 0x100fe400078e0a02 */
[----:B------:R-:W-:Y:S02]  /*23e0*/  IMAD R45, R2, R44, R45 ;  /* 0x0000002c022d7224 */ /* 0x000fe400078e022d */
[----:B------:R-:W-:Y:S01]  /*23f0*/  @!P4 IMAD.MOV R37, RZ, RZ, -R37 ;  /* 0x000000ffff25c224 */ /* 0x000fe200078e0a25 */
[----:B------:R-:W-:Y:S01]  /*2400*/  ISETP.GE.AND P4, PT, R46, RZ, PT ;  /* 0x000000ff2e00720c */ /* 0x000fe20003f86270 */
[----:B------:R-:W-:Y:S01]  /*2410*/  @!P2 IMAD.IADD R40, R40, 0x1, -R2 ;  /* 0x000000012828a824 */ /* 0x000fe200078e0a02 */
[----:B------:R-:W-:Y:S01]  /*2420*/  LOP3.LUT R46, R3, 0x30, RZ, 0xfc, !PT ;  /* 0x00000030032e7812 */ /* 0x000fe200078efcff */
[----:B------:R-:W-:Y:S01]  /*2430*/  @!P5 IMAD.MOV R38, RZ, RZ, -R38 ;  /* 0x000000ffff26d224 */ /* 0x000fe200078e0a26 */
[----:B------:R-:W-:Y:S01]  /*2440*/  ISETP.GT.U32.AND P0, PT, R2, R43, PT ;  /* 0x0000002b0200720c */ /* 0x000fe20003f04070 */
[----:B------:R-:W-:Y:S01]  /*2450*/  @!P6 IMAD.IADD R42, R42, 0x1, -R2 ;  /* 0x000000012a2ae824 */ /* 0x000fe200078e0a02 */
[----:B------:R-:W-:Y:S01]  /*2460*/  ISETP.GT.U32.AND P2, PT, R2, R45, PT ;  /* 0x0000002d0200720c */ /* 0x000fe20003f44070 */
[----:B------:R-:W-:Y:S01]  /*2470*/  IMAD.HI.U32 R44, R7, R50, RZ ;  /* 0x00000032072c7227 */ /* 0x000fe200078e00ff */
[----:B------:R-:W-:-:S02]  /*2480*/  ISETP.GE.AND P5, PT, R47, RZ, PT ;  /* 0x000000ff2f00720c */ /* 0x000fc40003fa6270 */
[----:B------:R-:W-:Y:S01]  /*2490*/  IABS R47, R46 ;  /* 0x0000002e002f7213 */ /* 0x000fe20000000000 */
[----:B------:R-:W-:Y:S01]  /*24a0*/  IMAD.MOV R51, RZ, RZ, -R44 ;  /* 0x000000ffff337224 */ /* 0x000fe200078e0a2c */
[----:B------:R-:W-:Y:S01]  /*24b0*/  ISETP.GT.U32.AND P6, PT, R2, R42, PT ;  /* 0x0000002a0200720c */ /* 0x000fe20003fc4070 */
[----:B------:R-:W-:Y:S01]  /*24c0*/  @!P1 IMAD.MOV R40, RZ, RZ, -R40 ;  /* 0x000000ffff289224 */ /* 0x000fe200078e0a28 */
[----:B------:R-:W-:Y:S01]  /*24d0*/  ISETP.GE.AND P1, PT, R46, RZ, PT ;  /* 0x000000ff2e00720c */ /* 0x000fe20003f26270 */
[----:B------:R-:W-:-:S04]  /*24e0*/  IMAD.HI.U32 R41, R7, R47, RZ ;  /* 0x0000002f07297227 */ /* 0x000fc800078e00ff */
[----:B------:R-:W-:Y:S02]  /*24f0*/  IMAD.MOV R41, RZ, RZ, -R41 ;  /* 0x000000ffff297224 */ /* 0x000fe400078e0a29 */
[--C-:B------:R-:W-:Y:S01]  /*2500*/  @!P0 IMAD.IADD R43, R43, 0x1, -R2.reuse ;  /* 0x000000012b2b8824 */ /* 0x100fe200078e0a02 */
[----:B------:R-:W-:Y:S01]  /*2510*/  ISETP.GE.AND P0, PT, R53, RZ, PT ;  /* 0x000000ff3500720c */ /* 0x000fe20003f06270 */
[----:B------:R-:W-:Y:S02]  /*2520*/  @!P2 IMAD.IADD R45, R45, 0x1, -R2 ;  /* 0x000000012d2da824 */ /* 0x000fe400078e0a02 */
[C---:B------:R-:W-:Y:S02]  /*2530*/  IMAD R44, R2.reuse, R41, R47 ;  /* 0x00000029022c7224 */ /* 0x040fe400078e022f */
[C---:B------:R-:W-:Y:S01]  /*2540*/  IMAD R47, R2.reuse, R51, R50 ;  /* 0x00000033022f7224 */ /* 0x040fe200078e0232 */
[----:B------:R-:W-:Y:S01]  /*2550*/  ISETP.GT.U32.AND P2, PT, R2, R45, PT ;  /* 0x0000002d0200720c */ /* 0x000fe20003f44070 */
[----:B------:R-:W-:Y:S01]  /*2560*/  IMAD.MOV.U32 R41, RZ, RZ, R43 ;  /* 0x000000ffff297224 */ /* 0x000fe200078e002b */
[----:B------:R-:W-:Y:S01]  /*2570*/  LOP3.LUT R43, R3, 0x2a, RZ, 0xfc, !PT ;  /* 0x0000002a032b7812 */ /* 0x000fe200078efcff */
[----:B------:R-:W-:Y:S01]  /*2580*/  @!P6 IMAD.IADD R42, R42, 0x1, -R2 ;  /* 0x000000012a2ae824 */ /* 0x000fe200078e0a02 */
[C---:B------:R-:W-:Y:S01]  /*2590*/  ISETP.GT.U32.AND P6, PT, R2.reuse, R44, PT ;  /* 0x0000002c0200720c */ /* 0x040fe20003fc4070 */
[----:B------:R-:W-:Y:S01]  /*25a0*/  @!P3 IMAD.MOV R41, RZ, RZ, -R41 ;  /* 0x000000ffff29b224 */ /* 0x000fe200078e0a29 */
[----:B------:R-:W-:Y:S01]  /*25b0*/  ISETP.GT.U32.AND P3, PT, R2, R47, PT ;  /* 0x0000002f0200720c */ /* 0x000fe20003f64070 */
[----:B------:R-:W-:Y:S01]  /*25c0*/  IMAD.HI.U32 R46, R7, R52, RZ ;  /* 0x00000034072e7227 */ /* 0x000fe200078e00ff */
[----:B------:R-:W-:-:S03]  /*25d0*/  LOP3.LUT R50, R3, 0x28, RZ, 0xfc, !PT ;  /* 0x0000002803327812 */ /* 0x000fc600078efcff */
[----:B------:R-:W-:Y:S01]  /*25e0*/  IMAD.MOV R53, RZ, RZ, -R46 ;  /* 0x000000ffff357224 */ /* 0x000fe200078e0a2e */
[----:B------:R-:W-:Y:S01]  /*25f0*/  IABS R55, R50 ;  /* 0x0000003200377213 */ /* 0x000fe20000000000 */
[----:B------:R-:W-:Y:S02]  /*2600*/  @!P2 IMAD.IADD R45, R45, 0x1, -R2 ;  /* 0x000000012d2da824 */ /* 0x000fe400078e0a02 */
[----:B------:R-:W-:Y:S01]  /*2610*/  IMAD R51, R2, R53, R52 ;  /* 0x0000003502337224 */ /* 0x000fe200078e0234 */
[----:B------:R-:W-:Y:S01]  /*2620*/  IABS R53, R43 ;  /* 0x0000002b00357213 */ /* 0x000fe20000000000 */
[--C-:B------:R-:W-:Y:S01]  /*2630*/  @!P6 IMAD.IADD R44, R44, 0x1, -R2.reuse ;  /* 0x000000012c2ce824 */ /* 0x100fe200078e0a02 */
[----:B------:R-:W-:Y:S01]  /*2640*/  ISETP.GE.AND P6, PT, R43, RZ, PT ;  /* 0x000000ff2b00720c */ /* 0x000fe20003fc6270 */
[----:B------:R-:W-:Y:S01]  /*2650*/  @!P3 IMAD.IADD R47, R47, 0x1, -R2 ;  /* 0x000000012f2fb824 */ /* 0x000fe200078e0a02 */
[C---:B------:R-:W-:Y:S01]  /*2660*/  ISETP.GT.U32.AND P2, PT, R2.reuse, R51, PT ;  /* 0x000000330200720c */ /* 0x040fe20003f44070 */
[----:B------:R-:W-:Y:S01]  /*2670*/  IMAD.MOV.U32 R43, RZ, RZ, R45 ;  /* 0x000000ffff2b7224 */ /* 0x000fe200078e002d */
[----:B------:R-:W-:Y:S01]  /*2680*/  ISETP.GT.U32.AND P3, PT, R2, R44, PT ;  /* 0x0000002c0200720c */ /* 0x000fe20003f64070 */
[----:B------:R-:W-:Y:S01]  /*2690*/  IMAD.HI.U32 R45, R7, R55, RZ ;  /* 0x00000037072d7227 */ /* 0x000fe200078e00ff */
[----:B------:R-:W-:-:S03]  /*26a0*/  IABS R52, R56 ;  /* 0x0000003800347213 */ /* 0x000fc60000000000 */
[----:B------:R-:W-:Y:S01]  /*26b0*/  @!P5 IMAD.MOV R43, RZ, RZ, -R43 ;  /* 0x000000ffff2bd224 */ /* 0x000fe200078e0a2b */
[----:B------:R-:W-:Y:S01]  /*26c0*/  ISETP.GT.U32.AND P5, PT, R2, R47, PT ;  /* 0x0000002f0200720c */ /* 0x000fe20003fa4070 */
[----:B------:R-:W-:Y:S02]  /*26d0*/  IMAD.MOV R45, RZ, RZ, -R45 ;  /* 0x000000ffff2d7224 */ /* 0x000fe400078e0a2d */
[----:B------:R-:W-:Y:S01]  /*26e0*/  @!P4 IMAD.MOV R42, RZ, RZ, -R42 ;  /* 0x000000ffff2ac224 */ /* 0x000fe200078e0a2a */
[----:B------:R-:W-:Y:S01]  /*26f0*/  ISETP.GE.AND P4, PT, R54, RZ, PT ;  /* 0x000000ff3600720c */ /* 0x000fe20003f86270 */
[----:B------:R-:W-:Y:S01]  /*2700*/  IMAD R55, R2, R45, R55 ;  /* 0x0000002d02377224 */ /* 0x000fe200078e0237 */
[----:B------:R-:W-:Y:S01]  /*2710*/  LOP3.LUT R54, R3, 0x26, RZ, 0xfc, !PT ;  /* 0x0000002603367812 */ /* 0x000fe200078efcff */
[----:B------:R-:W-:Y:S02]  /*2720*/  @!P2 IMAD.IADD R51, R51, 0x1, -R2 ;  /* 0x000000013333a824 */ /* 0x000fe400078e0a02 */
[----:B------:R-:W-:Y:S01]  /*2730*/  IMAD.HI.U32 R46, R7, R53, RZ ;  /* 0x00000035072e7227 */ /* 0x000fe200078e00ff */
[----:B------:R-:W-:-:S02]  /*2740*/  IABS R57, R54 ;  /* 0x0000003600397213 */ /* 0x000fc40000000000 */
[C---:B------:R-:W-:Y:S01]  /*2750*/  ISETP.GT.U32.AND P2, PT, R2.reuse, R51, PT ;  /* 0x000000330200720c */ /* 0x040fe20003f44070 */
[----:B------:R-:W-:Y:S01]  /*2760*/  @!P5 IMAD.IADD R47, R47, 0x1, -R2 ;  /* 0x000000012f2fd824 */ /* 0x000fe200078e0a02 */
[----:B------:R-:W-:Y:S01]  /*2770*/  ISETP.GT.U32.AND P5, PT, R2, R55, PT ;  /* 0x000000370200720c */ /* 0x000fe20003fa4070 */
[----:B------:R-:W-:-:S04]  /*2780*/  IMAD.HI.U32 R45, R7, R57, RZ ;  /* 0x00000039072d7227 */ /* 0x000fc800078e00ff */
[----:B------:R-:W-:Y:S02]  /*2790*/  IMAD.MOV R45, RZ, RZ, -R45 ;  /* 0x000000ffff2d7224 */ /* 0x000fe400078e0a2d */
[----:B------:R-:W-:Y:S02]  /*27a0*/  IMAD.MOV R46, RZ, RZ, -R46 ;  /* 0x000000ffff2e7224 */ /* 0x000fe400078e0a2e */
[C---:B------:R-:W-:Y:S02]  /*27b0*/  IMAD R57, R2.reuse, R45, R57 ;  /* 0x0000002d02397224 */ /* 0x040fe400078e0239 */
[----:B------:R-:W-:Y:S02]  /*27c0*/  IMAD.MOV.U32 R45, RZ, RZ, R47 ;  /* 0x000000ffff2d7224 */ /* 0x000fe400078e002f */
[----:B------:R-:W-:Y:S02]  /*27d0*/  @!P5 IMAD.IADD R55, R55, 0x1, -R2 ;  /* 0x000000013737d824 */ /* 0x000fe400078e0a02 */
[----:B------:R-:W-:Y:S01]  /*27e0*/  @!P0 IMAD.MOV R45, RZ, RZ, -R45 ;  /* 0x000000ffff2d8224 */ /* 0x000fe200078e0a2d */
[C---:B------:R-:W-:Y:S01]  /*27f0*/  ISETP.GT.U32.AND P0, PT, R2.reuse, R57, PT ;  /* 0x000000390200720c */ /* 0x040fe20003f04070 */
[C---:B------:R-:W-:Y:S01]  /*2800*/  IMAD R53, R2.reuse, R46, R53 ;  /* 0x0000002e02357224 */ /* 0x040fe200078e0235 */
[----:B------:R-:W-:Y:S01]  /*2810*/  ISETP.GT.U32.AND P5, PT, R2, R55, PT ;  /* 0x000000370200720c */ /* 0x000fe20003fa4070 */
[----:B------:R-:W-:-:S04]  /*2820*/  IMAD.HI.U32 R46, R7, R52, RZ ;  /* 0x00000034072e7227 */ /* 0x000fc800078e00ff */
[--C-:B------:R-:W-:Y:S01]  /*2830*/  @!P2 IMAD.IADD R51, R51, 0x1, -R2.reuse ;  /* 0x000000013333a824 */ /* 0x100fe200078e0a02 */
[----:B------:R-:W-:Y:S01]  /*2840*/  ISETP.GE.AND P2, PT, R50, RZ, PT ;  /* 0x000000ff3200720c */ /* 0x000fe20003f46270 */
[----:B------:R-:W-:Y:S01]  /*2850*/  @!P3 IMAD.IADD R44, R44, 0x1, -R2 ;  /* 0x000000012c2cb824 */ /* 0x000fe200078e0a02 */
[----:B------:R-:W-:Y:S01]  /*2860*/  ISETP.GT.U32.AND P3, PT, R2, R53, PT ;  /* 0x000000350200720c */ /* 0x000fe20003f64070 */
[----:B------:R-:W-:Y:S01]  /*2870*/  IMAD.MOV R47, RZ, RZ, -R46 ;  /* 0x000000ffff2f7224 */ /* 0x000fe200078e0a2e */
[----:B------:R-:W-:Y:S01]  /*2880*/  LOP3.LUT R46, R3, 0x20, RZ, 0xfc, !PT ;  /* 0x00000020032e7812 */ /* 0x000fe200078efcff */
[----:B------:R-:W-:-:S03]  /*2890*/  IMAD.HI.U32 R50, R7, R59, RZ ;  /* 0x0000003b07327227 */ /* 0x000fc600078e00ff */
[----:B------:R-:W-:Y:S01]  /*28a0*/  IABS R61, R46 ;  /* 0x0000002e003d7213 */ /* 0x000fe20000000000 */
[----:B------:R-:W-:Y:S01]  /*28b0*/  @!P1 IMAD.MOV R44, RZ, RZ, -R44 ;  /* 0x000000ffff2c9224 */ /* 0x000fe200078e0a2c */
[----:B------:R-:W-:Y:S01]  /*28c0*/  ISETP.GE.AND P1, PT, R54, RZ, PT ;  /* 0x000000ff3600720c */ /* 0x000fe20003f26270 */
[----:B------:R-:W-:Y:S01]  /*28d0*/  IMAD.MOV R50, RZ, RZ, -R50 ;  /* 0x000000ffff327224 */ /* 0x000fe200078e0a32 */
[----:B------:R-:W-:Y:S01]  /*28e0*/  LOP3.LUT R54, R3, 0x1e, RZ, 0xfc, !PT ;  /* 0x0000001e03367812 */ /* 0x000fe200078efcff */
[--C-:B------:R-:W-:Y:S01]  /*28f0*/  @!P0 IMAD.IADD R57, R57, 0x1, -R2.reuse ;  /* 0x0000000139398824 */ /* 0x100fe200078e0a02 */
[----:B------:R-:W-:Y:S01]  /*2900*/  ISETP.GE.AND P0, PT, R46, RZ, PT ;  /* 0x000000ff2e00720c */ /* 0x000fe20003f06270 */
[----:B------:R-:W-:Y:S01]  /*2910*/  IMAD R59, R2, R50, R59 ;  /* 0x00000032023b7224 */ /* 0x000fe200078e023b */
[----:B------:R-:W-:Y:S01]  /*2920*/  IABS R63, R54 ;  /* 0x00000036003f7213 */ /* 0x000fe20000000000 */
[----:B------:R-:W-:Y:S02]  /*2930*/  @!P5 IMAD.IADD R55, R55, 0x1, -R2 ;  /* 0x000000013737d824 */ /* 0x000fe400078e0a02 */
[----:B------:R-:W-:-:S04]  /*2940*/  IMAD.HI.U32 R46, R7, R61, RZ ;  /* 0x0000003d072e7227 */ /* 0x000fc800078e00ff */
[C---:B------:R-:W-:Y:S02]  /*2950*/  IMAD R47, R2.reuse, R47, R52 ;  /* 0x0000002f022f7224 */ /* 0x040fe400078e0234 */
[----:B------:R-:W-:Y:S01]  /*2960*/  @!P2 IMAD.MOV R55, RZ, RZ, -R55 ;  /* 0x000000ffff37a224 */ /* 0x000fe200078e0a37 */
[C---:B------:R-:W-:Y:S01]  /*2970*/  ISETP.GT.U32.AND P2, PT, R2.reuse, R59, PT ;  /* 0x0000003b0200720c */ /* 0x040fe20003f44070 */
[----:B------:R-:W-:Y:S01]  /*2980*/  IMAD.MOV R52, RZ, RZ, -R46 ;  /* 0x000000ffff347224 */ /* 0x000fe200078e0a2e */
[----:B------:R-:W-:Y:S01]  /*2990*/  ISETP.GT.U32.AND P5, PT, R2, R47, PT ;  /* 0x0000002f0200720c */ /* 0x000fe20003fa4070 */
[----:B------:R-:W-:-:S04]  /*29a0*/  IMAD.HI.U32 R46, R7, R63, RZ ;  /* 0x0000003f072e7227 */ /* 0x000fc800078e00ff */
[----:B------:R-:W-:Y:S02]  /*29b0*/  IMAD.MOV R46, RZ, RZ, -R46 ;  /* 0x000000ffff2e7224 */ /* 0x000fe400078e0a2e */
[--C-:B------:R-:W-:Y:S02]  /*29c0*/  @!P3 IMAD.IADD R53, R53, 0x1, -R2.reuse ;  /* 0x000000013535b824 */ /* 0x100fe400078e0a02 */
[C---:B------:R-:W-:Y:S02]  /*29d0*/  IMAD R63, R2.reuse, R46, R63 ;  /* 0x0000002e023f7224 */ /* 0x040fe400078e023f */
[--C-:B------:R-:W-:Y:S01]  /*29e0*/  @!P2 IMAD.IADD R59, R59, 0x1, -R2.reuse ;  /* 0x000000013b3ba824 */ /* 0x100fe200078e0a02 */
[C---:B------:R-:W-:Y:S01]  /*29f0*/  ISETP.GT.U32.AND P3, PT, R2.reuse, R53, PT ;  /* 0x000000350200720c */ /* 0x040fe20003f64070 */
[----:B------:R-:W-:Y:S01]  /*2a00*/  @!P5 IMAD.IADD R47, R47, 0x1, -R2 ;  /* 0x000000012f2fd824 */ /* 0x000fe200078e0a02 */
[----:B------:R-:W-:Y:S01]  /*2a10*/  ISETP.GT.U32.AND P2, PT, R2, R63, PT ;  /* 0x0000003f0200720c */ /* 0x000fe20003f44070 */
[----:B------:R-:W-:-:S03]  /*2a20*/  IMAD.HI.U32 R46, R7, R69, RZ ;  /* 0x00000045072e7227 */ /* 0x000fc600078e00ff */
[----:B------:R-:W-:Y:S01]  /*2a30*/  ISETP.GT.U32.AND P5, PT, R2, R47, PT ;  /* 0x0000002f0200720c */ /* 0x000fe20003fa4070 */
[----:B------:R-:W-:Y:S01]  /*2a40*/  @!P4 IMAD.MOV R51, RZ, RZ, -R51 ;  /* 0x000000ffff33c224 */ /* 0x000fe200078e0a33 */
[----:B------:R-:W-:Y:S01]  /*2a50*/  ISETP.GE.AND P4, PT, R56, RZ, PT ;  /* 0x000000ff3800720c */ /* 0x000fe20003f86270 */
[----:B------:R-:W-:Y:S01]  /*2a60*/  IMAD R61, R2, R52, R61 ;  /* 0x00000034023d7224 */ /* 0x000fe200078e023d */
[----:B------:R-:W-:Y:S01]  /*2a70*/  LOP3.LUT R56, R3, 0x1c, RZ, 0xfc, !PT ;  /* 0x0000001c03387812 */ /* 0x000fe200078efcff */
[----:B------:R-:W-:Y:S02]  /*2a80*/  IMAD.MOV R46, RZ, RZ, -R46 ;  /* 0x000000ffff2e7224 */ /* 0x000fe400078e0a2e */
[--C-:B------:R-:W-:Y:S01]  /*2a90*/  @!P3 IMAD.IADD R53, R53, 0x1, -R2.reuse ;  /* 0x000000013535b824 */ /* 0x100fe200078e0a02 */
[----:B------:R-:W-:Y:S01]  /*2aa0*/  IABS R65, R56 ;  /* 0x0000003800417213 */ /* 0x000fe20000000000 */
[----:B------:R-:W-:Y:S01]  /*2ab0*/  @!P2 IMAD.IADD R63, R63, 0x1, -R2 ;  /* 0x000000013f3fa824 */ /* 0x000fe200078e0a02 */
[----:B------:R-:W-:Y:S01]  /*2ac0*/  ISETP.GE.AND P3, PT, R58, RZ, PT ;  /* 0x000000ff3a00720c */ /* 0x000fe20003f66270 */
[----:B------:R-:W-:Y:S01]  /*2ad0*/  @!P6 IMAD.MOV R53, RZ, RZ, -R53 ;  /* 0x000000ffff35e224 */ /* 0x000fe200078e0a35 */
[C---:B------:R-:W-:Y:S01]  /*2ae0*/  ISETP.GT.U32.AND P6, PT, R2.reuse, R57, PT ;  /* 0x000000390200720c */ /* 0x040fe20003fc4070 */
[----:B------:R-:W-:Y:S01]  /*2af0*/  IMAD.HI.U32 R52, R7, R67, RZ ;  /* 0x0000004307347227 */ /* 0x000fe200078e00ff */
[----:B------:R-:W-:-:S02]  /*2b00*/  ISETP.GT.U32.AND P2, PT, R2, R63, PT ;  /* 0x0000003f0200720c */ /* 0x000fc40003f44070 */
[----:B------:R-:W-:Y:S01]  /*2b10*/  LOP3.LUT R58, R3, 0x10, RZ, 0xfc, !PT ;  /* 0x00000010033a7812 */ /* 0x000fe200078efcff */
[----:B------:R-:W-:Y:S02]  /*2b20*/  IMAD R69, R2, R46, R69 ;  /* 0x0000002e02457224 */ /* 0x000fe400078e0245 */
[----:B------:R-:W-:Y:S01]  /*2b30*/  IMAD.MOV R52, RZ, RZ, -R52 ;  /* 0x000000ffff347224 */ /* 0x000fe200078e0a34 */
[----:B------:R-:W-:Y:S01]  /*2b40*/  IABS R77, R58 ;  /* 0x0000003a004d7213 */ /* 0x000fe20000000000 */
[----:B------:R-:W-:-:S04]  /*2b50*/  IMAD.HI.U32 R50, R7, R65, RZ ;  /* 0x0000004107327227 */ /* 0x000fc800078e00ff */
[--C-:B------:R-:W-:Y:S01]  /*2b60*/  @!P6 IMAD.IADD R57, R57, 0x1, -R2.reuse ;  /* 0x000000013939e824 */ /* 0x100fe200078e0a02 */
[C---:B------:R-:W-:Y:S01]  /*2b70*/  ISETP.GT.U32.AND P6, PT, R2.reuse, R61, PT ;  /* 0x0000003d0200720c */ /* 0x040fe20003fc4070 */
[----:B------:R-:W-:Y:S01]  /*2b80*/  @!P2 IMAD.IADD R63, R63, 0x1, -R2 ;  /* 0x000000013f3fa824 */ /* 0x000fe200078e0a02 */
[C---:B------:R-:W-:Y:S01]  /*2b90*/  ISETP.GT.U32.AND P2, PT, R2.reuse, R69, PT ;  /* 0x000000450200720c */ /* 0x040fe20003f44070 */
[C---:B------:R-:W-:Y:S01]  /*2ba0*/  IMAD R67, R2.reuse, R52, R67 ;  /* 0x0000003402437224 */ /* 0x040fe200078e0243 */
[----:B------:R-:W-:Y:S01]  /*2bb0*/  LOP3.LUT R52, R3, 0x16, RZ, 0xfc, !PT ;  /* 0x0000001603347812 */ /* 0x000fe200078efcff */
[----:B------:R-:W-:Y:S02]  /*2bc0*/  IMAD.MOV R50, RZ, RZ, -R50 ;  /* 0x000000ffff327224 */ /* 0x000fe400078e0a32 */
[----:B------:R-:W-:Y:S01]  /*2bd0*/  @!P5 IMAD.IADD R47, R47, 0x1, -R2 ;  /* 0x000000012f2fd824 */ /* 0x000fe200078e0a02 */
[----:B------:R-:W-:Y:S01]  /*2be0*/  IABS R71, R52 ;  /* 0x0000003400477213 */ /* 0x000fe20000000000 */
[----:B------:R-:W-:Y:S01]  /*2bf0*/  IMAD R65, R2, R50, R65 ;  /* 0x0000003202417224 */ /* 0x000fe200078e0241 */
[----:B------:R-:W-:Y:S01]  /*2c00*/  ISETP.GE.AND P5, PT, R54, RZ, PT ;  /* 0x000000ff3600720c */ /* 0x000fe20003fa6270 */
[----:B------:R-:W-:Y:S01]  /*2c10*/  @!P1 IMAD.MOV R57, RZ, RZ, -R57 ;  /* 0x000000ffff399224 */ /* 0x000fe200078e0a39 */
[----:B------:R-:W-:Y:S01]  /*2c20*/  ISETP.GT.U32.AND P1, PT, R2, R59, PT ;  /* 0x0000003b0200720c */ /* 0x000fe20003f24070 */
[----:B------:R-:W-:Y:S01]  /*2c30*/  IMAD.MOV.U32 R50, RZ, RZ, R47 ;  /* 0x000000ffff327224 */ /* 0x000fe200078e002f */
[----:B------:R-:W-:Y:S01]  /*2c40*/  LOP3.LUT R54, R3, 0x14, RZ, 0xfc, !PT ;  /* 0x0000001403367812 */ /* 0x000fe200078efcff */
[----:B------:R-:W-:-:S03]  /*2c50*/  IMAD.HI.U32 R46, R7, R71, RZ ;  /* 0x00000047072e7227 */ /* 0x000fc600078e00ff */
[----:B------:R-:W-:Y:S01]  /*2c60*/  IABS R73, R54 ;  /* 0x0000003600497213 */ /* 0x000fe20000000000 */
[----:B------:R-:W-:Y:S01]  /*2c70*/  @!P4 IMAD.MOV R50, RZ, RZ, -R50 ;  /* 0x000000ffff32c224 */ /* 0x000fe200078e0a32 */
[C---:B------:R-:W-:Y:S01]  /*2c80*/  ISETP.GT.U32.AND P4, PT, R2.reuse, R65, PT ;  /* 0x000000410200720c */ /* 0x040fe20003f84070 */
[--C-:B------:R-:W-:Y:S02]  /*2c90*/  @!P2 IMAD.IADD R69, R69, 0x1, -R2.reuse ;  /* 0x000000014545a824 */ /* 0x100fe400078e0a02 */
[----:B------:R-:W-:Y:S02]  /*2ca0*/  @!P6 IMAD.IADD R61, R61, 0x1, -R2 ;  /* 0x000000013d3de824 */ /* 0x000fe400078e0a02 */
[----:B------:R-:W-:Y:S01]  /*2cb0*/  IMAD.MOV R46, RZ, RZ, -R46 ;  /* 0x000000ffff2e7224 */ /* 0x000fe200078e0a2e */
[C---:B------:R-:W-:Y:S01]  /*2cc0*/  ISETP.GT.U32.AND P2, PT, R2.reuse, R69, PT ;  /* 0x000000450200720c */ /* 0x040fe20003f44070 */
[----:B------:R-:W-:Y:S01]  /*2cd0*/  @!P1 IMAD.IADD R59, R59, 0x1, -R2 ;  /* 0x000000013b3b9824 */ /* 0x000fe200078e0a02 */
[C---:B------:R-:W-:Y:S01]  /*2ce0*/  ISETP.GT.U32.AND P6, PT, R2.reuse, R61, PT ;  /* 0x0000003d0200720c */ /* 0x040fe20003fc4070 */
[----:B------:R-:W-:Y:S01]  /*2cf0*/  IMAD R71, R2, R46, R71 ;  /* 0x0000002e02477224 */ /* 0x000fe200078e0247 */
[----:B------:R-:W-:Y:S01]  /*2d00*/  ISETP.GE.AND P1, PT, R56, RZ, PT ;  /* 0x000000ff3800720c */ /* 0x000fe20003f26270 */
[----:B------:R-:W-:Y:S01]  /*2d10*/  IMAD.HI.U32 R46, R7, R73, RZ ;  /* 0x00000049072e7227 */ /* 0x000fe200078e00ff */
[----:B------:R-:W-:-:S03]  /*2d20*/  LOP3.LUT R56, R3, 0x12, RZ, 0xfc, !PT ;  /* 0x0000001203387812 */ /* 0x000fc600078efcff */
[----:B------:R-:W-:Y:S01]  /*2d30*/  IMAD.MOV R62, RZ, RZ, -R46 ;  /* 0x000000ffff3e7224 */ /* 0x000fe200078e0a2e */
[----:B------:R-:W-:Y:S01]  /*2d40*/  IABS R75, R56 ;  /* 0x00000038004b7213 */ /* 0x000fe20000000000 */
[--C-:B------:R-:W-:Y:S02]  /*2d50*/  @!P4 IMAD.IADD R65, R65, 0x1, -R2.reuse ;  /* 0x000000014141c824 */ /* 0x100fe400078e0a02 */
[C---:B------:R-:W-:Y:S02]  /*2d60*/  IMAD R73, R2.reuse, R62, R73 ;  /* 0x0000003e02497224 */ /* 0x040fe400078e0249 */
[--C-:B------:R-:W-:Y:S01]  /*2d70*/  @!P2 IMAD.IADD R69, R69, 0x1, -R2.reuse ;  /* 0x000000014545a824 */ /* 0x100fe200078e0a02 */
[C---:B------:R-:W-:Y:S01]  /*2d80*/  ISETP.GT.U32.AND P4, PT, R2.reuse, R65, PT ;  /* 0x000000410200720c */ /* 0x040fe20003f84070 */
[----:B------:R-:W-:Y:S01]  /*2d90*/  @!P6 IMAD.IADD R61, R61, 0x1, -R2 ;  /* 0x000000013d3de824 */ /* 0x000fe200078e0a02 */
[C---:B------:R-:W-:Y:S01]  /*2da0*/  ISETP.GT.U32.AND P2, PT, R2.reuse, R73, PT ;  /* 0x000000490200720c */ /* 0x040fe20003f44070 */
[----:B------:R-:W-:Y:S01]  /*2db0*/  IMAD.HI.U32 R46, R7, R75, RZ ;  /* 0x0000004b072e7227 */ /* 0x000fe200078e00ff */
[----:B------:R-:W-:-:S03]  /*2dc0*/  ISETP.GT.U32.AND P6, PT, R2, R67, PT ;  /* 0x000000430200720c */ /* 0x000fc60003fc4070 */
[----:B------:R-:W-:Y:S02]  /*2dd0*/  IMAD.MOV R46, RZ, RZ, -R46 ;  /* 0x000000ffff2e7224 */ /* 0x000fe400078e0a2e */
[----:B------:R-:W-:Y:S02]  /*2de0*/  VIADD R47, R60, 0xffffffe ;  /* 0x0ffffffe3c2f7836 */ /* 0x000fe40000000000 */
[C---:B------:R-:W-:Y:S02]  /*2df0*/  IMAD R75, R2.reuse, R46, R75 ;  /* 0x0000002e024b7224 */ /* 0x040fe400078e024b */
[----:B------:R-:W-:Y:S02]  /*2e00*/  IMAD.HI.U32 R60, R7, R77, RZ ;  /* 0x0000004d073c7227 */ /* 0x000fe400078e00ff */
[----:B------:R-:W1:Y:S02]  /*2e10*/  F2I.FTZ.U32.TRUNC.NTZ R47, R47 ;  /* 0x0000002f002f7305 */ /* 0x000e64000021f000 */
[--C-:B------:R-:W-:Y:S01]  /*2e20*/  @!P4 IMAD.IADD R65, R65, 0x1, -R2.reuse ;  /* 0x000000014141c824 */ /* 0x100fe200078e0a02 */
[C---:B------:R-:W-:Y:S01]  /*2e30*/  ISETP.GT.U32.AND P4, PT, R2.reuse, R71, PT ;  /* 0x000000470200720c */ /* 0x040fe20003f84070 */
[--C-:B------:R-:W-:Y:S01]  /*2e40*/  @!P2 IMAD.IADD R73, R73, 0x1, -R2.reuse ;  /* 0x000000014949a824 */ /* 0x100fe200078e0a02 */
[----:B------:R-:W-:Y:S01]  /*2e50*/  ISETP.GT.U32.AND P2, PT, R2, R75, PT ;  /* 0x0000004b0200720c */ /* 0x000fe20003f44070 */
[----:B------:R-:W-:-:S02]  /*2e60*/  @!P6 IMAD.IADD R67, R67, 0x1, -R2 ;  /* 0x000000014343e824 */ /* 0x000fc400078e0a02 */
[----:B------:R-:W-:Y:S02]  /*2e70*/  IMAD.MOV R60, RZ, RZ, -R60 ;  /* 0x000000ffff3c7224 */ /* 0x000fe400078e0a3c */
[----:B------:R-:W-:Y:S01]  /*2e80*/  IMAD.HI.U32 R68, R7, R76, RZ ;  /* 0x0000004c07447227 */ /* 0x000fe200078e00ff */
[----:B------:R-:W-:-:S03]  /*2e90*/  ISETP.GT.U32.AND P6, PT, R2, R67, PT ;  /* 0x000000430200720c */ /* 0x000fc60003fc4070 */
[----:B------:R-:W-:Y:S01]  /*2ea0*/  IMAD R77, R2, R60, R77 ;  /* 0x0000003c024d7224 */ /* 0x000fe200078e024d */
[----:B------:R-:W-:Y:S01]  /*2eb0*/  LOP3.LUT R60, R3, 0xe, RZ, 0xfc, !PT ;  /* 0x0000000e033c7812 */ /* 0x000fe200078efcff */
[--C-:B------:R-:W-:Y:S01]  /*2ec0*/  @!P4 IMAD.IADD R71, R71, 0x1, -R2.reuse ;  /* 0x000000014747c824 */ /* 0x100fe200078e0a02 */
[----:B------:R-:W-:Y:S01]  /*2ed0*/  ISETP.GE.AND P4, PT, R66, RZ, PT ;  /* 0x000000ff4200720c */ /* 0x000fe20003f86270 */
[----:B------:R-:W-:Y:S01]  /*2ee0*/  @!P2 IMAD.IADD R75, R75, 0x1, -R2 ;  /* 0x000000014b4ba824 */ /* 0x000fe200078e0a02 */
[----:B------:R-:W-:Y:S01]  /*2ef0*/  IABS R72, R60 ;  /* 0x0000003c00487213 */ /* 0x000fe20000000000 */
[----:B-1----:R-:W-:Y:S01]  /*2f00*/  IMAD.MOV R66, RZ, RZ, -R47 ;  /* 0x000000ffff427224 */ /* 0x002fe200078e0a2f */
[----:B------:R-:W-:Y:S01]  /*2f10*/  ISETP.GT.U32.AND P2, PT, R2, R77, PT ;  /* 0x0000004d0200720c */ /* 0x000fe20003f44070 */
[----:B------:R-:W-:Y:S02]  /*2f20*/  IMAD.MOV.U32 R46, RZ, RZ, RZ ;  /* 0x000000ffff2e7224 */ /* 0x000fe400078e00ff */
[----:B------:R-:W-:-:S04]  /*2f30*/  IMAD.HI.U32 R62, R7, R72, RZ ;  /* 0x00000048073e7227 */ /* 0x000fc800078e00ff */
[----:B------:R-:W-:Y:S01]  /*2f40*/  @!P6 IMAD.IADD R67, R67, 0x1, -R2 ;  /* 0x000000014343e824 */ /* 0x000fe200078e0a02 */
[----:B------:R-:W-:Y:S01]  /*2f50*/  ISETP.GE.AND P6, PT, R64, RZ, PT ;  /* 0x000000ff4000720c */ /* 0x000fe20003fc6270 */
[----:B------:R-:W-:Y:S01]  /*2f60*/  IMAD R85, R66, R93, RZ ;  /* 0x0000005d42557224 */ /* 0x000fe200078e02ff */
[----:B------:R-:W-:Y:S01]  /*2f70*/  LOP3.LUT R64, R3, 0xc, RZ, 0xfc, !PT ;  /* 0x0000000c03407812 */ /* 0x000fe200078efcff */
[----:B------:R-:W-:Y:S02]  /*2f80*/  IMAD.MOV R79, RZ, RZ, -R62 ;  /* 0x000000ffff4f7224 */ /* 0x000fe400078e0a3e */
[----:B------:R-:W-:Y:S01]  /*2f90*/  IMAD.MOV R83, RZ, RZ, -R68 ;  /* 0x000000ffff537224 */ /* 0x000fe200078e0a44 */
[----:B------:R-:W-:Y:S01]  /*2fa0*/  IABS R74, R64 ;  /* 0x00000040004a7213 */ /* 0x000fe20000000000 */
[----:B------:R-:W-:-:S04]  /*2fb0*/  IMAD.HI.U32 R68, R47, R85, R46 ;  /* 0x000000552f447227 */ /* 0x000fc800078e002e */
[C---:B------:R-:W-:Y:S01]  /*2fc0*/  IMAD R47, R2.reuse, R79, R72 ;  /* 0x0000004f022f7224 */ /* 0x040fe200078e0248 */
[----:B------:R-:W-:Y:S01]  /*2fd0*/  IABS R72, R86 ;  /* 0x0000005600487213 */ /* 0x000fe20000000000 */
[----:B------:R-:W-:Y:S02]  /*2fe0*/  @!P2 IMAD.IADD R77, R77, 0x1, -R2 ;  /* 0x000000014d4da824 */ /* 0x000fe400078e0a02 */
[----:B------:R-:W-:Y:S01]  /*2ff0*/  IMAD.HI.U32 R66, R7, R74, RZ ;  /* 0x0000004a07427227 */ /* 0x000fe200078e00ff */
[----:B------:R-:W-:-:S03]  /*3000*/  ISETP.GT.U32.AND P2, PT, R2, R47, PT ;  /* 0x0000002f0200720c */ /* 0x000fc60003f44070 */
[----:B------:R-:W-:Y:S02]  /*3010*/  IMAD.MOV R81, RZ, RZ, -R66 ;  /* 0x000000ffff517224 */ /* 0x000fe400078e0a42 */
[----:B------:R-:W-:-:S04]  /*3020*/  IMAD.HI.U32 R70, R7, R78, RZ ;  /* 0x0000004e07467227 */ /* 0x000fc800078e00ff */
[C---:B------:R-:W-:Y:S01]  /*3030*/  IMAD R79, R2.reuse, R81, R74 ;  /* 0x00000051024f7224 */ /* 0x040fe200078e024a */
[----:B------:R-:W-:Y:S01]  /*3040*/  IABS R74, R88 ;  /* 0x00000058004a7213 */ /* 0x000fe20000000000 */
[----:B------:R-:W-:Y:S01]  /*3050*/  IMAD.MOV R85, RZ, RZ, -R70 ;  /* 0x000000ffff557224 */ /* 0x000fe200078e0a46 */
[----:B------:R-:W-:Y:S01]  /*3060*/  IABS R70, R84 ;  /* 0x0000005400467213 */ /* 0x000fe20000000000 */
[----:B------:R-:W-:Y:S01]  /*3070*/  @!P2 IMAD.IADD R47, R47, 0x1, -R2 ;  /* 0x000000012f2fa824 */ /* 0x000fe200078e0a02 */
[C---:B------:R-:W-:Y:S01]  /*3080*/  ISETP.GT.U32.AND P2, PT, R2.reuse, R79, PT ;  /* 0x0000004f0200720c */ /* 0x040fe20003f44070 */
[C---:B------:R-:W-:Y:S01]  /*3090*/  IMAD R81, R2.reuse, R83, R76 ;  /* 0x0000005302517224 */ /* 0x040fe200078e024c */
[----:B------:R-:W-:Y:S01]  /*30a0*/  IABS R76, R3 ;  /* 0x00000003004c7213 */ /* 0x000fe20000000000 */
[----:B------:R-:W-:Y:S01]  /*30b0*/  @!P0 IMAD.MOV R61, RZ, RZ, -R61 ;  /* 0x000000ffff3d8224 */ /* 0x000fe200078e0a3d */
[----:B------:R-:W-:Y:S01]  /*30c0*/  ISETP.GT.U32.AND P0, PT, R2, R73, PT ;  /* 0x000000490200720c */ /* 0x000fe20003f04070 */
[----:B------:R-:W-:-:S04]  /*30d0*/  IMAD.HI.U32 R46, R7, R70, RZ ;  /* 0x00000046072e7227 */ /* 0x000fc800078e00ff */
[----:B------:R-:W-:-:S04]  /*30e0*/  IMAD.HI.U32 R62, R7, R72, RZ ;  /* 0x00000048073e7227 */ /* 0x000fc800078e00ff */
[----:B------:R-:W-:-:S04]  /*30f0*/  IMAD.HI.U32 R66, R7, R74, RZ ;  /* 0x0000004a07427227 */ /* 0x000fc800078e00ff */
[----:B------:R-:W-:Y:S01]  /*3100*/  IMAD R83, R2, R85, R78 ;  /* 0x0000005502537224 */ /* 0x000fe200078e024e */
[----:B------:R-:W-:Y:S01]  /*3110*/  IABS R78, R171 ;  /* 0x000000ab004e7213 */ /* 0x000fe20000000000 */
[----:B------:R-:W-:-:S04]  /*3120*/  IMAD.HI.U32 R7, R7, R76, RZ ;  /* 0x0000004c07077227 */ /* 0x000fc800078e00ff */
[----:B------:R-:W-:Y:S02]  /*3130*/  IMAD.MOV R85, RZ, RZ, -R46 ;  /* 0x000000ffff557224 */ /* 0x000fe400078e0a2e */
[----:B------:R-:W-:Y:S02]  /*3140*/  IMAD.MOV R91, RZ, RZ, -R7 ;  /* 0x000000ffff5b7224 */ /* 0x000fe400078e0a07 */
[C---:B------:R-:W-:Y:S02]  /*3150*/  IMAD R7, R2.reuse, R85, R70 ;  /* 0x0000005502077224 */ /* 0x040fe400078e0246 */
[--C-:B------:R-:W-:Y:S01]  /*3160*/  @!P2 IMAD.IADD R79, R79, 0x1, -R2.reuse ;  /* 0x000000014f4fa824 */ /* 0x100fe200078e0a02 */
[C---:B------:R-:W-:Y:S01]  /*3170*/  ISETP.GT.U32.AND P2, PT, R2.reuse, R71, PT ;  /* 0x000000470200720c */ /* 0x040fe20003f44070 */
[----:B------:R-:W-:Y:S01]  /*3180*/  @!P6 IMAD.MOV R67, RZ, RZ, -R67 ;  /* 0x000000ffff43e224 */ /* 0x000fe200078e0a43 */
[C---:B------:R-:W-:Y:S01]  /*3190*/  ISETP.GT.U32.AND P6, PT, R2.reuse, R47, PT ;  /* 0x0000002f0200720c */ /* 0x040fe20003fc4070 */
[----:B------:R-:W-:Y:S01]  /*31a0*/  @!P0 IMAD.IADD R73, R73, 0x1, -R2 ;  /* 0x0000000149498824 */ /* 0x000fe200078e0a02 */
[----:B------:R-:W-:Y:S01]  /*31b0*/  ISETP.GT.U32.AND P0, PT, R2, R7, PT ;  /* 0x000000070200720c */ /* 0x000fe20003f04070 */
[----:B------:R-:W-:-:S02]  /*31c0*/  IMAD.MOV R87, RZ, RZ, -R62 ;  /* 0x000000ffff577224 */ /* 0x000fc400078e0a3e */
[----:B------:R-:W-:Y:S02]  /*31d0*/  IMAD.MOV R89, RZ, RZ, -R66 ;  /* 0x000000ffff597224 */ /* 0x000fe400078e0a42 */
[----:B------:R-:W-:Y:S02]  /*31e0*/  IMAD.MOV.U32 R46, RZ, RZ, R78 ;  /* 0x000000ffff2e7224 */ /* 0x000fe400078e004e */
[C---:B------:R-:W-:Y:S02]  /*31f0*/  IMAD R85, R2.reuse, R87, R72 ;  /* 0x0000005702557224 */ /* 0x040fe400078e0248 */
[C---:B------:R-:W-:Y:S02]  /*3200*/  IMAD R87, R2.reuse, R89, R74 ;  /* 0x0000005902577224 */ /* 0x040fe400078e024a */
[C---:B------:R-:W-:Y:S01]  /*3210*/  IMAD R89, R2.reuse, R91, R76 ;  /* 0x0000005b02597224 */ /* 0x040fe200078e024c */
[----:B------:R-:W-:Y:S01]  /*3220*/  CS2R R90, SRZ ;  /* 0x00000000005a7805 */ /* 0x000fe2000001ff00 */
[----:B------:R-:W-:Y:S01]  /*3230*/  @!P5 IMAD.MOV R63, RZ, RZ, -R63 ;  /* 0x000000ffff3fd224 */ /* 0x000fe200078e0a3f */
[C---:B------:R-:W-:Y:S01]  /*3240*/  ISETP.GT.U32.AND P5, PT, R2.reuse, R79, PT ;  /* 0x0000004f0200720c */ /* 0x040fe20003fa4070 */
[----:B------:R-:W-:Y:S01]  /*3250*/  @!P3 IMAD.MOV R59, RZ, RZ, -R59 ;  /* 0x000000ffff3bb224 */ /* 0x000fe200078e0a3b */
[C---:B------:R-:W-:Y:S01]  /*3260*/  ISETP.GT.U32.AND P3, PT, R2.reuse, R75, PT ;  /* 0x0000004b0200720c */ /* 0x040fe20003f64070 */
[----:B------:R-:W-:Y:S01]  /*3270*/  @!P2 IMAD.IADD R71, R71, 0x1, -R2 ;  /* 0x000000014747a824 */ /* 0x000fe200078e0a02 */
[----:B------:R-:W-:Y:S01]  /*3280*/  ISETP.GT.U32.AND P2, PT, R2, R83, PT ;  /* 0x000000530200720c */ /* 0x000fe20003f44070 */
[----:B------:R-:W-:-:S04]  /*3290*/  IMAD.HI.U32 R68, R68, R46, RZ ;  /* 0x0000002e44447227 */ /* 0x000fc800078e00ff */
[--C-:B------:R-:W-:Y:S01]  /*32a0*/  @!P6 IMAD.IADD R47, R47, 0x1, -R2.reuse ;  /* 0x000000012f2fe824 */ /* 0x100fe200078e0a02 */
[----:B------:R-:W-:Y:S01]  /*32b0*/  ISETP.GT.U32.AND P6, PT, R2, R89, PT ;  /* 0x000000590200720c */ /* 0x000fe20003fc4070 */
[----:B------:R-:W-:Y:S01]  /*32c0*/  @!P0 IMAD.IADD R7, R7, 0x1, -R2 ;  /* 0x0000000107078824 */ /* 0x000fe200078e0a02 */
[----:B------:R-:W-:Y:S01]  /*32d0*/  ISETP.GE.AND P0, PT, R56, RZ, PT ;  /* 0x000000ff3800720c */ /* 0x000fe20003f06270 */
[----:B------:R-:W-:Y:S02]  /*32e0*/  IMAD.MOV R68, RZ, RZ, -R68 ;  /* 0x000000ffff447224 */ /* 0x000fe400078e0a44 */
[----:B------:R-:W-:Y:S02]  /*32f0*/  @!P5 IMAD.IADD R79, R79, 0x1, -R2 ;  /* 0x000000014f4fd824 */ /* 0x000fe400078e0a02 */
[----:B------:R-:W-:Y:S02]  /*3300*/  IMAD R46, R93, R68, R46 ;  /* 0x000000445d2e7224 */ /* 0x000fe400078e022e */
[----:B------:R-:W-:Y:S01]  /*3310*/  @!P4 IMAD.MOV R69, RZ, RZ, -R69 ;  /* 0x000000ffff45c224 */ /* 0x000fe200078e0a45 */
[----:B------:R-:W-:Y:S01]  /*3320*/  ISETP.GT.U32.AND P4, PT, R2, R81, PT ;  /* 0x000000510200720c */ /* 0x000fe20003f84070 */
[--C-:B------:R-:W-:Y:S01]  /*3330*/  @!P3 IMAD.IADD R75, R75, 0x1, -R2.reuse ;  /* 0x000000014b4bb824 */ /* 0x100fe200078e0a02 */
[----:B------:R-:W-:Y:S01]  /*3340*/  ISETP.GT.U32.AND P5, PT, R93, R46, PT ;  /* 0x0000002e5d00720c */ /* 0x000fe20003fa4070 */
[--C-:B------:R-:W-:Y:S01]  /*3350*/  @!P2 IMAD.IADD R83, R83, 0x1, -R2.reuse ;  /* 0x000000015353a824 */ /* 0x100fe200078e0a02 */
[----:B------:R-:W-:Y:S01]  /*3360*/  ISETP.GE.AND P2, PT, R54, RZ, PT ;  /* 0x000000ff3600720c */ /* 0x000fe20003f46270 */
[----:B------:R-:W-:Y:S01]  /*3370*/  @!P6 IMAD.IADD R89, R89, 0x1, -R2 ;  /* 0x000000015959e824 */ /* 0x000fe200078e0a02 */
[----:B------:R-:W-:Y:S01]  /*3380*/  ISETP.GE.AND P6, PT, R64, RZ, PT ;  /* 0x000000ff4000720c */ /* 0x000fe20003fc6270 */
[----:B------:R-:W-:Y:S01]  /*3390*/  @!P0 IMAD.MOV R75, RZ, RZ, -R75 ;  /* 0x000000ffff4b8224 */ /* 0x000fe200078e0a4b */
[C---:B------:R-:W-:Y:S01]  /*33a0*/  ISETP.GT.U32.AND P0, PT, R2.reuse, R7, PT ;  /* 0x000000070200720c */ /* 0x040fe20003f04070 */
[----:B------:R-:W-:Y:S01]  /*33b0*/  @!P1 IMAD.MOV R65, RZ, RZ, -R65 ;  /* 0x000000ffff419224 */ /* 0x000fe200078e0a41 */
[----:B------:R-:W-:-:S02]  /*33c0*/  ISETP.GT.U32.AND P1, PT, R2, R77, PT ;  /* 0x0000004d0200720c */ /* 0x000fc40003f24070 */
[----:B------:R-:W-:Y:S01]  /*33d0*/  ISETP.GT.U32.AND P3, PT, R2, R85, PT ;  /* 0x000000550200720c */ /* 0x000fe20003f64070 */
[--C-:B------:R-:W-:Y:S01]  /*33e0*/  @!P4 IMAD.IADD R81, R81, 0x1, -R2.reuse ;  /* 0x000000015151c824 */ /* 0x100fe200078e0a02 */
[----:B------:R-:W-:Y:S01]  /*33f0*/  ISETP.GE.AND P4, PT, R52, RZ, PT ;  /* 0x000000ff3400720c */ /* 0x000fe20003f86270 */
[----:B------:R-:W-:Y:S01]  /*3400*/  @!P5 IMAD.IADD R46, R46, 0x1, -R93 ;  /* 0x000000012e2ed824 */ /* 0x000fe200078e0a5d */
[C---:B------:R-:W-:Y:S01]  /*3410*/  ISETP.GT.U32.AND P5, PT, R2.reuse, R89, PT ;  /* 0x000000590200720c */ /* 0x040fe20003fa4070 */
[----:B------:R-:W-:Y:S01]  /*3420*/  @!P2 IMAD.MOV R73, RZ, RZ, -R73 ;  /* 0x000000ffff49a224 */ /* 0x000fe200078e0a49 */
[----:B------:R-:W-:Y:S01]  /*3430*/  ISETP.GT.U32.AND P2, PT, R2, R83, PT ;  /* 0x000000530200720c */ /* 0x000fe20003f44070 */
[----:B------:R-:W-:Y:S01]  /*3440*/  @!P6 IMAD.MOV R79, RZ, RZ, -R79 ;  /* 0x000000ffff4fe224 */ /* 0x000fe200078e0a4f */
[----:B------:R-:W-:Y:S01]  /*3450*/  ISETP.GT.U32.AND P6, PT, R93, R46, PT ;  /* 0x0000002e5d00720c */ /* 0x000fe20003fc4070 */
[--C-:B------:R-:W-:Y:S01]  /*3460*/  @!P0 IMAD.IADD R7, R7, 0x1, -R2.reuse ;  /* 0x0000000107078824 */ /* 0x100fe200078e0a02 */
[----:B------:R-:W-:Y:S01]  /*3470*/  ISETP.GE.AND P0, PT, R82, RZ, PT ;  /* 0x000000ff5200720c */ /* 0x000fe20003f06270 */
[--C-:B------:R-:W-:Y:S01]  /*3480*/  @!P1 IMAD.IADD R77, R77, 0x1, -R2.reuse ;  /* 0x000000014d4d9824 */ /* 0x100fe200078e0a02 */
[----:B------:R-:W-:Y:S01]  /*3490*/  ISETP.GT.U32.AND P1, PT, R2, R87, PT ;  /* 0x000000570200720c */ /* 0x000fe20003f24070 */
[--C-:B------:R-:W-:Y:S01]  /*34a0*/  @!P3 IMAD.IADD R85, R85, 0x1, -R2.reuse ;  /* 0x000000015555b824 */ /* 0x100fe200078e0a02 */
[----:B------:R-:W-:Y:S01]  /*34b0*/  ISETP.GE.AND P3, PT, R58, RZ, PT ;  /* 0x000000ff3a00720c */ /* 0x000fe20003f66270 */
[----:B------:R-:W-:Y:S01]  /*34c0*/  @!P4 IMAD.MOV R71, RZ, RZ, -R71 ;  /* 0x000000ffff47c224 */ /* 0x000fe200078e0a47 */
[----:B------:R-:W-:Y:S01]  /*34d0*/  ISETP.GT.U32.AND P4, PT, R2, R81, PT ;  /* 0x000000510200720c */ /* 0x000fe20003f84070 */
[--C-:B------:R-:W-:Y:S01]  /*34e0*/  @!P5 IMAD.IADD R89, R89, 0x1, -R2.reuse ;  /* 0x000000015959d824 */ /* 0x100fe200078e0a02 */
[----:B------:R-:W-:Y:S01]  /*34f0*/  ISETP.GE.AND P5, PT, R88, RZ, PT ;  /* 0x000000ff5800720c */ /* 0x000fe20003fa6270 */
[--C-:B------:R-:W-:Y:S01]  /*3500*/  @!P2 IMAD.IADD R83, R83, 0x1, -R2.reuse ;  /* 0x000000015353a824 */ /* 0x100fe200078e0a02 */
[----:B------:R-:W-:Y:S01]  /*3510*/  ISETP.GE.AND P2, PT, R80, RZ, PT ;  /* 0x000000ff5000720c */ /* 0x000fe20003f46270 */
[----:B------:R-:W-:Y:S01]  /*3520*/  @!P6 IMAD.IADD R46, R46, 0x1, -R93 ;  /* 0x000000012e2ee824 */ /* 0x000fe200078e0a5d */
[----:B------:R-:W-:Y:S01]  /*3530*/  ISETP.GE.AND P6, PT, R171, RZ, PT ;  /* 0x000000ffab00720c */ /* 0x000fe20003fc6270 */
[----:B------:R-:W-:Y:S01]  /*3540*/  @!P0 IMAD.MOV R83, RZ, RZ, -R83 ;  /* 0x000000ffff538224 */ /* 0x000fe200078e0a53 */
[----:B------:R-:W-:Y:S01]  /*3550*/  ISETP.NE.AND P0, PT, R48, RZ, PT ;  /* 0x000000ff3000720c */ /* 0x000fe20003f05270 */
[--C-:B------:R-:W-:Y:S01]  /*3560*/  @!P1 IMAD.IADD R87, R87, 0x1, -R2.reuse ;  /* 0x0000000157579824 */ /* 0x100fe200078e0a02 */
[----:B------:R-:W-:Y:S01]  /*3570*/  ISETP.GE.AND P1, PT, R60, RZ, PT ;  /* 0x000000ff3c00720c */ /* 0x000fe20003f26270 */
[----:B------:R-:W-:Y:S01]  /*3580*/  @!P3 IMAD.MOV R77, RZ, RZ, -R77 ;  /* 0x000000ffff4db224 */ /* 0x000fe200078e0a4d */
[----:B------:R-:W-:Y:S01]  /*3590*/  ISETP.GT.U32.AND P3, PT, R2, R85, PT ;  /* 0x000000550200720c */ /* 0x000fe20003f64070 */
[----:B------:R-:W-:Y:S01]  /*35a0*/  @!P4 IMAD.IADD R81, R81, 0x1, -R2 ;  /* 0x000000015151c824 */ /* 0x000fe200078e0a02 */
[----:B------:R-:W-:-:S02]  /*35b0*/  ISETP.GE.AND P4, PT, R3, RZ, PT ;  /* 0x000000ff0300720c */ /* 0x000fc40003f86270 */
[----:B------:R-:W-:Y:S02]  /*35c0*/  CS2R R92, SRZ ;  /* 0x00000000005c7805 */ /* 0x000fe4000001ff00 */
[----:B------:R-:W-:Y:S01]  /*35d0*/  LOP3.LUT R3, RZ, R49, RZ, 0x33, !PT ;  /* 0x00000031ff037212 */ /* 0x000fe200078e33ff */
[----:B------:R-:W-:Y:S01]  /*35e0*/  @!P2 IMAD.MOV R81, RZ, RZ, -R81 ;  /* 0x000000ffff51a224 */ /* 0x000fe200078e0a51 */
[----:B------:R-:W-:Y:S01]  /*35f0*/  ISETP.NE.AND P2, PT, R49, RZ, PT ;  /* 0x000000ff3100720c */ /* 0x000fe20003f45270 */
[----:B------:R-:W-:Y:S01]  /*3600*/  @!P6 IMAD.MOV R46, RZ, RZ, -R46 ;  /* 0x000000ffff2ee224 */ /* 0x000fe200078e0a2e */
[----:B------:R-:W-:Y:S01]  /*3610*/  @!P0 LOP3.LUT R46, RZ, R48, RZ, 0x33, !PT ;  /* 0x00000030ff2e8212 */ /* 0x000fe200078e33ff */
[----:B------:R-:W-:Y:S01]  /*3620*/  @!P1 IMAD.MOV R47, RZ, RZ, -R47 ;  /* 0x000000ffff2f9224 */ /* 0x000fe200078e0a2f */
[----:B------:R-:W-:Y:S01]  /*3630*/  ISETP.GT.U32.AND P1, PT, R2, R87, PT ;  /* 0x000000570200720c */ /* 0x000fe20003f24070 */
[--C-:B------:R-:W-:Y:S01]  /*3640*/  @!P3 IMAD.IADD R85, R85, 0x1, -R2.reuse ;  /* 0x000000015555b824 */ /* 0x100fe200078e0a02 */
[C---:B------:R-:W-:Y:S01]  /*3650*/  SEL R11, R3.reuse, R11, !P2 ;  /* 0x0000000b030b7207 */ /* 0x040fe20005000000 */
[----:B0-----:R-:W-:Y:S01]  /*3660*/  IMAD R46, R46, UR10, RZ ;  /* 0x0000000a2e2e7c24 */ /* 0x001fe2000f8e02ff */
[C---:B------:R-:W-:Y:S01]  /*3670*/  SEL R18, R3.reuse, R18, !P2 ;  /* 0x0000001203127207 */ /* 0x040fe20005000000 */
[----:B------:R-:W-:Y:S01]  /*3680*/  @!P4 IMAD.MOV R89, RZ, RZ, -R89 ;  /* 0x000000ffff59c224 */ /* 0x000fe200078e0a59 */
[----:B------:R-:W-:Y:S01]  /*3690*/  SEL R4, R3, R4, !P2 ;  /* 0x0000000403047207 */ /* 0x000fe20005000000 */
[----:B---3--:R-:W-:Y:S01]  /*36a0*/  IMAD R11, R11, UR6, RZ ;  /* 0x000000060b0b7c24 */ /* 0x008fe2000f8e02ff */
[----:B----4-:R-:W-:Y:S01]  /*36b0*/  LEA R184, P6, R46, UR12, 0x1 ;  /* 0x0000000c2eb87c11 */ /* 0x010fe2000f8c08ff */
[----:B------:R-:W-:Y:S01]  /*36c0*/  IMAD R18, R18, UR6, RZ ;  /* 0x0000000612127c24 */ /* 0x000fe2000f8e02ff */
[----:B------:R-:W-:Y:S01]  /*36d0*/  SEL R25, R3, R25, !P2 ;  /* 0x0000001903197207 */ /* 0x000fe20005000000 */
[----:B------:R-:W-:Y:S01]  /*36e0*/  IMAD R4, R4, UR6, RZ ;  /* 0x0000000604047c24 */ /* 0x000fe2000f8e02ff */
[----:B------:R-:W-:Y:S01]  /*36f0*/  LEA.HI.X.SX32 R185, R46, UR13, 0x1, P6 ;  /* 0x0000000d2eb97c11 */ /* 0x000fe2000b0f0eff */
[----:B------:R-:W-:Y:S01]  /*3700*/  @!P1 IMAD.IADD R87, R87, 0x1, -R2 ;  /* 0x0000000157579824 */ /* 0x000fe200078e0a02 */
[----:B------:R-:W-:Y:S01]  /*3710*/  LEA R156, P6, R11, UR14, 0x1 ;  /* 0x0000000e0b9c7c11 */ /* 0x000fe2000f8c08ff */
[----:B------:R-:W-:Y:S01]  /*3720*/  IMAD R25, R25, UR6, RZ ;  /* 0x0000000619197c24 */ /* 0x000fe2000f8e02ff */
[----:B------:R-:W-:Y:S01]  /*3730*/  ISETP.GE.AND P3, PT, R84, RZ, PT ;  /* 0x000000ff5400720c */ /* 0x000fe20003f66270 */
[----:B------:R-:W-:Y:S01]  /*3740*/  @!P5 IMAD.MOV R87, RZ, RZ, -R87 ;  /* 0x000000ffff57d224 */ /* 0x000fe200078e0a57 */
[----:B------:R-:W-:-:S02]  /*3750*/  ISETP.GE.AND P1, PT, R86, RZ, PT ;  /* 0x000000ff5600720c */ /* 0x000fc40003f26270 */
[----:B------:R-:W-:Y:S02]  /*3760*/  SEL R12, R3, R12, !P2 ;  /* 0x0000000c030c7207 */ /* 0x000fe40005000000 */
[----:B------:R-:W-:Y:S02]  /*3770*/  LEA.HI.X.SX32 R157, R11, UR15, 0x1, P6 ;  /* 0x0000000f0b9d7c11 */ /* 0x000fe4000b0f0eff */
[C---:B------:R-:W-:Y:S01]  /*3780*/  SEL R32, R3.reuse, R32, !P2 ;  /* 0x0000002003207207 */ /* 0x040fe20005000000 */
[----:B------:R-:W-:Y:S01]  /*3790*/  IMAD R12, R12, UR6, RZ ;  /* 0x000000060c0c7c24 */ /* 0x000fe2000f8e02ff */
[----:B------:R-:W-:Y:S02]  /*37a0*/  LEA R142, P6, R18, UR14, 0x1 ;  /* 0x0000000e128e7c11 */ /* 0x000fe4000f8c08ff */
[----:B------:R-:W-:Y:S01]  /*37b0*/  SEL R19, R3, R19, !P2 ;  /* 0x0000001303137207 */ /* 0x000fe20005000000 */
[----:B------:R-:W-:Y:S01]  /*37c0*/  IMAD R32, R32, UR6, RZ ;  /* 0x0000000620207c24 */ /* 0x000fe2000f8e02ff */
[----:B------:R-:W-:Y:S01]  /*37d0*/  LEA R168, P0, R4, UR14, 0x1 ;  /* 0x0000000e04a87c11 */ /* 0x000fe2000f8008ff */
[----:B------:R-:W-:Y:S01]  /*37e0*/  @!P3 IMAD.MOV R7, RZ, RZ, -R7 ;  /* 0x000000ffff07b224 */ /* 0x000fe200078e0a07 */
[----:B------:R-:W-:Y:S01]  /*37f0*/  LEA.HI.X.SX32 R143, R18, UR15, 0x1, P6 ;  /* 0x0000000f128f7c11 */ /* 0x000fe2000b0f0eff */
[----:B------:R-:W-:Y:S01]  /*3800*/  IMAD R19, R19, UR6, RZ ;  /* 0x0000000613137c24 */ /* 0x000fe2000f8e02ff */
[----:B------:R-:W-:Y:S01]  /*3810*/  SEL R39, R3, R39, !P2 ;  /* 0x0000002703277207 */ /* 0x000fe20005000000 */
[----:B------:R-:W-:Y:S01]  /*3820*/  @!P1 IMAD.MOV R85, RZ, RZ, -R85 ;  /* 0x000000ffff559224 */ /* 0x000fe200078e0a55 */
[----:B------:R-:W-:-:S02]  /*3830*/  LEA R128, P6, R25, UR14, 0x1 ;  /* 0x0000000e19807c11 */ /* 0x000fc4000f8c08ff */
[----:B------:R-:W-:Y:S01]  /*3840*/  SEL R9, R3, R9, !P2 ;  /* 0x0000000903097207 */ /* 0x000fe20005000000 */
[----:B------:R-:W-:Y:S01]  /*3850*/  IMAD R39, R39, UR6, RZ ;  /* 0x0000000627277c24 */ /* 0x000fe2000f8e02ff */
[C---:B------:R-:W-:Y:S02]  /*3860*/  SEL R5, R3.reuse, R5, !P2 ;  /* 0x0000000503057207 */ /* 0x040fe40005000000 */
[----:B------:R-:W-:Y:S01]  /*3870*/  SEL R10, R3, R10, !P2 ;  /* 0x0000000a030a7207 */ /* 0x000fe20005000000 */
[----:B------:R-:W-:Y:S01]  /*3880*/  IMAD R9, R9, UR6, RZ ;  /* 0x0000000609097c24 */ /* 0x000fe2000f8e02ff */
[----:B------:R-:W-:Y:S01]  /*3890*/  LEA.HI.X.SX32 R169, R4, UR15, 0x1, P0 ;  /* 0x0000000f04a97c11 */ /* 0x000fe200080f0eff */
[----:B------:R-:W-:Y:S01]  /*38a0*/  IMAD R5, R5, UR6, RZ ;  /* 0x0000000605057c24 */ /* 0x000fe2000f8e02ff */
[C---:B------:R-:W-:Y:S01]  /*38b0*/  SEL R6, R3.reuse, R6, !P2 ;  /* 0x0000000603067207 */ /* 0x040fe20005000000 */
[----:B------:R-:W-:Y:S01]  /*38c0*/  IMAD R10, R10, UR6, RZ ;  /* 0x000000060a0a7c24 */ /* 0x000fe2000f8e02ff */
[----:B------:R-:W-:-:S02]  /*38d0*/  SEL R8, R3, R8, !P2 ;  /* 0x0000000803087207 */ /* 0x000fc40005000000 */
[----:B------:R-:W-:Y:S01]  /*38e0*/  SEL R26, R3, R26, !P2 ;  /* 0x0000001a031a7207 */ /* 0x000fe20005000000 */
[----:B------:R-:W-:Y:S01]  /*38f0*/  IMAD R6, R6, UR6, RZ ;  /* 0x0000000606067c24 */ /* 0x000fe2000f8e02ff */
[----:B------:R-:W-:Y:S01]  /*3900*/  LEA R154, P0, R12, UR14, 0x1 ;  /* 0x0000000e0c9a7c11 */ /* 0x000fe2000f8008ff */
[----:B------:R-:W-:Y:S01]  /*3910*/  IMAD R8, R8, UR6, RZ ;  /* 0x0000000608087c24 */ /* 0x000fe2000f8e02ff */
[----:B------:R-:W-:Y:S01]  /*3920*/  LEA.HI.X.SX32 R129, R25, UR15, 0x1, P6 ;  /* 0x0000000f19817c11 */ /* 0x000fe2000b0f0eff */
[----:B------:R-:W-:Y:S01]  /*3930*/  IMAD R26, R26, UR6, RZ ;  /* 0x000000061a1a7c24 */ /* 0x000fe2000f8e02ff */
[C---:B------:R-:W-:Y:S02]  /*3940*/  SEL R51, R3.reuse, R51, !P2 ;  /* 0x0000003303337207 */ /* 0x040fe40005000000 */
[----:B------:R-:W-:Y:S02]  /*3950*/  LEA R114, P6, R32, UR14, 0x1 ;  /* 0x0000000e20727c11 */ /* 0x000fe4000f8c08ff */
[----:B------:R-:W-:Y:S01]  /*3960*/  SEL R16, R3, R16, !P2 ;  /* 0x0000001003107207 */ /* 0x000fe20005000000 */
[----:B------:R-:W-:Y:S01]  /*3970*/  IMAD R60, R51, UR6, RZ ;  /* 0x00000006333c7c24 */ /* 0x000fe2000f8e02ff */
[----:B------:R-:W-:-:S02]  /*3980*/  SEL R13, R3, R13, !P2 ;  /* 0x0000000d030d7207 */ /* 0x000fc40005000000 */
[----:B------:R-:W-:Y:S01]  /*3990*/  SEL R17, R3, R17, !P2 ;  /* 0x0000001103117207 */ /* 0x000fe20005000000 */
[----:B------:R-:W-:Y:S01]  /*39a0*/  IMAD R16, R16, UR6, RZ ;  /* 0x0000000610107c24 */ /* 0x000fe2000f8e02ff */
[----:B------:R-:W-:Y:S01]  /*39b0*/  LEA.HI.X.SX32 R155, R12, UR15, 0x1, P0 ;  /* 0x0000000f0c9b7c11 */ /* 0x000fe200080f0eff */
[----:B------:R-:W-:Y:S01]  /*39c0*/  IMAD R13, R13, UR6, RZ ;  /* 0x000000060d0d7c24 */ /* 0x000fe2000f8e02ff */
[----:B------:R-:W-:Y:S01]  /*39d0*/  SEL R14, R3, R14, !P2 ;  /* 0x0000000e030e7207 */ /* 0x000fe20005000000 */
[----:B------:R-:W-:Y:S01]  /*39e0*/  IMAD R17, R17, UR6, RZ ;  /* 0x0000000611117c24 */ /* 0x000fe2000f8e02ff */
[C---:B------:R-:W-:Y:S02]  /*39f0*/  SEL R15, R3.reuse, R15, !P2 ;  /* 0x0000000f030f7207 */ /* 0x040fe40005000000 */
[----:B------:R-:W-:Y:S01]  /*3a00*/  SEL R33, R3, R33, !P2 ;  /* 0x0000002103217207 */ /* 0x000fe20005000000 */
[----:B------:R-:W-:Y:S01]  /*3a10*/  IMAD R14, R14, UR6, RZ ;  /* 0x000000060e0e7c24 */ /* 0x000fe2000f8e02ff */
[----:B------:R-:W-:Y:S01]  /*3a20*/  LEA R140, P0, R19, UR14, 0x1 ;  /* 0x0000000e138c7c11 */ /* 0x000fe2000f8008ff */
[----:B------:R-:W-:Y:S01]  /*3a30*/  IMAD R15, R15, UR6, RZ ;  /* 0x000000060f0f7c24 */ /* 0x000fe2000f8e02ff */
[----:B------:R-:W-:Y:S01]  /*3a40*/  LEA.HI.X.SX32 R115, R32, UR15, 0x1, P6 ;  /* 0x0000000f20737c11 */ /* 0x000fe2000b0f0eff */
[----:B------:R-:W-:Y:S01]  /*3a50*/  IMAD R33, R33, UR6, RZ ;  /* 0x0000000621217c24 */ /* 0x000fe2000f8e02ff */
[----:B------:R-:W-:-:S02]  /*3a60*/  SEL R63, R3, R63, !P2 ;  /* 0x0000003f033f7207 */ /* 0x000fc40005000000 */
[----:B------:R-:W-:Y:S02]  /*3a70*/  LEA R100, P6, R39, UR14, 0x1 ;  /* 0x0000000e27647c11 */ /* 0x000fe4000f8c08ff */
[----:B------:R-:W-:Y:S01]  /*3a80*/  SEL R20, R3, R20, !P2 ;  /* 0x0000001403147207 */ /* 0x000fe20005000000 */
[----:B------:R-:W-:Y:S01]  /*3a90*/  IMAD R63, R63, UR6, RZ ;  /* 0x000000063f3f7c24 */ /* 0x000fe2000f8e02ff */
[C---:B------:R-:W-:Y:S02]  /*3aa0*/  SEL R21, R3.reuse, R21, !P2 ;  /* 0x0000001503157207 */ /* 0x040fe40005000000 */
[C---:B------:R-:W-:Y:S01]  /*3ab0*/  SEL R22, R3.reuse, R22, !P2 ;  /* 0x0000001603167207 */ /* 0x040fe20005000000 */
[----:B------:R-:W-:Y:S01]  /*3ac0*/  IMAD R20, R20, UR6, RZ ;  /* 0x0000000614147c24 */ /* 0x000fe2000f8e02ff */
[----:B------:R-:W-:Y:S01]  /*3ad0*/  SEL R23, R3, R23, !P2 ;  /* 0x0000001703177207 */ /* 0x000fe20005000000 */
[----:B------:R-:W-:Y:S01]  /*3ae0*/  IMAD R21, R21, UR6, RZ ;  /* 0x0000000615157c24 */ /* 0x000fe2000f8e02ff */
        /* <DEDUP_REMOVED lines=38> */
[----:B------:R-:W-:Y:S01]  /*3d50*/  SEL R57, R3, R57, !P2 ;  /* 0x0000003903397207 */ /* 0x000fe20005000000 */
[----:B------:R-:W-:Y:S01]  /*3d60*/  IMAD R62, R53, UR6, RZ ;  /* 0x00000006353e7c24 */ /* 0x000fe2000f8e02ff */
[----:B------:R-:W-:Y:S01]  /*3d70*/  SEL R50, R3, R50, !P2 ;  /* 0x0000003203327207 */ /* 0x000fe20005000000 */
        /* <DEDUP_REMOVED lines=33> */
[----:B------:R-:W-:Y:S01]  /*3f90*/  LEA R160, P4, R9, UR14, 0x1 ;  /* 0x0000000e09a07c11 */ /* 0x000fe2000f8808ff */
[----:B------:R-:W-:Y:S01]  /*3fa0*/  IMAD R85, R85, UR6, RZ ;  /* 0x0000000655557c24 */ /* 0x000fe2000f8e02ff */
[----:B------:R-:W-:Y:S01]  /*3fb0*/  SEL R3, R3, R89, !P2 ;  /* 0x0000005903037207 */ /* 0x000fe20005000000 */
[----:B------:R-:W-:Y:S01]  /*3fc0*/  IMAD R87, R87, UR6, RZ ;  /* 0x0000000657577c24 */ /* 0x000fe2000f8e02ff */
[----:B------:R-:W-:-:S02]  /*3fd0*/  LEA R166, P1, R5, UR14, 0x1 ;  /* 0x0000000e05a67c11 */ /* 0x000fc4000f8208ff */
[----:B------:R-:W-:Y:S02]  /*3fe0*/  CS2R R88, SRZ ;  /* 0x0000000000587805 */ /* 0x000fe4000001ff00 */
[----:B------:R-:W-:Y:S01]  /*3ff0*/  LEA R158, P5, R10, UR14, 0x1 ;  /* 0x0000000e0a9e7c11 */ /* 0x000fe2000f8a08ff */
[----:B------:R-:W-:Y:S01]  /*4000*/  IMAD R3, R3, UR6, RZ ;  /* 0x0000000603037c24 */ /* 0x000fe2000f8e02ff */
[----:B------:R-:W-:Y:S01]  /*4010*/  LEA.HI.X.SX32 R141, R19, UR15, 0x1, P0 ;  /* 0x0000000f138d7c11 */ /* 0x000fe200080f0eff */
[----:B------:R-:W-:Y:S01]  /*4020*/  USHF.R.S32.HI UR6, URZ, 0x1f, UR4 ;  /* 0x0000001fff067899 */ /* 0x000fe20008011404 */
[----:B------:R-:W-:Y:S02]  /*4030*/  LEA R164, P2, R6, UR14, 0x1 ;  /* 0x0000000e06a47c11 */ /* 0x000fe4000f8408ff */
[----:B------:R-:W-:Y:S01]  /*4040*/  LEA R162, P3, R8, UR14, 0x1 ;  /* 0x0000000e08a27c11 */ /* 0x000fe2000f8608ff */
[----:B------:R-:W-:Y:S01]  /*4050*/  ULEA.HI UR6, UR6, UR4, URZ, 0x6 ;  /* 0x0000000406067291 */ /* 0x000fe2000f8f30ff */
[----:B------:R-:W-:-:S02]  /*4060*/  LEA R126, P0, R26, UR14, 0x1 ;  /* 0x0000000e1a7e7c11 */ /* 0x000fc4000f8008ff */
[----:B------:R-:W-:Y:S01]  /*4070*/  LEA.HI.X.SX32 R101, R39, UR15, 0x1, P6 ;  /* 0x0000000f27657c11 */ /* 0x000fe2000b0f0eff */
[----:B------:R-:W-:Y:S01]  /*4080*/  USHF.R.S32.HI UR6, URZ, 0x6, UR6 ;  /* 0x00000006ff067899 */ /* 0x000fe20008011406 */
[----:B------:R-:W-:Y:S02]  /*4090*/  LEA R46, P6, R60, UR14, 0x1 ;  /* 0x0000000e3c2e7c11 */ /* 0x000fe4000f8c08ff */
[----:B------:R-:W-:Y:S02]  /*40a0*/  LEA.HI.X.SX32 R161, R9, UR15, 0x1, P4 ;  /* 0x0000000f09a17c11 */ /* 0x000fe4000a0f0eff */
[----:B------:R-:W-:Y:S02]  /*40b0*/  LEA.HI.X.SX32 R167, R5, UR15, 0x1, P1 ;  /* 0x0000000f05a77c11 */ /* 0x000fe400088f0eff */
[----:B------:R-:W-:Y:S02]  /*40c0*/  LEA R146, P4, R16, UR14, 0x1 ;  /* 0x0000000e10927c11 */ /* 0x000fe4000f8808ff */
[----:B------:R-:W-:-:S02]  /*40d0*/  LEA.HI.X.SX32 R159, R10, UR15, 0x1, P5 ;  /* 0x0000000f0a9f7c11 */ /* 0x000fc4000a8f0eff */
[----:B------:R-:W-:Y:S02]  /*40e0*/  LEA R152, P1, R13, UR14, 0x1 ;  /* 0x0000000e0d987c11 */ /* 0x000fe4000f8208ff */
[----:B------:R-:W-:Y:S02]  /*40f0*/  LEA.HI.X.SX32 R165, R6, UR15, 0x1, P2 ;  /* 0x0000000f06a57c11 */ /* 0x000fe400090f0eff */
[----:B------:R-:W-:Y:S02]  /*4100*/  LEA.HI.X.SX32 R163, R8, UR15, 0x1, P3 ;  /* 0x0000000f08a37c11 */ /* 0x000fe400098f0eff */
[----:B------:R-:W-:Y:S02]  /*4110*/  LEA R144, P5, R17, UR14, 0x1 ;  /* 0x0000000e11907c11 */ /* 0x000fe4000f8a08ff */
[----:B------:R-:W-:Y:S02]  /*4120*/  LEA.HI.X.SX32 R127, R26, UR15, 0x1, P0 ;  /* 0x0000000f1a7f7c11 */ /* 0x000fe400080f0eff */
[----:B------:R-:W-:-:S02]  /*4130*/  LEA R150, P2, R14, UR14, 0x1 ;  /* 0x0000000e0e967c11 */ /* 0x000fc4000f8408ff */
[----:B------:R-:W-:Y:S02]  /*4140*/  LEA R148, P3, R15, UR14, 0x1 ;  /* 0x0000000e0f947c11 */ /* 0x000fe4000f8608ff */
[----:B------:R-:W-:Y:S02]  /*4150*/  LEA R112, P0, R33, UR14, 0x1 ;  /* 0x0000000e21707c11 */ /* 0x000fe4000f8008ff */
[----:B------:R-:W-:Y:S02]  /*4160*/  LEA.HI.X.SX32 R47, R60, UR15, 0x1, P6 ;  /* 0x0000000f3c2f7c11 */ /* 0x000fe4000b0f0eff */
[----:B------:R-:W-:Y:S02]  /*4170*/  LEA R32, P6, R63, UR14, 0x1 ;  /* 0x0000000e3f207c11 */ /* 0x000fe4000f8c08ff */
[----:B------:R-:W-:Y:S02]  /*4180*/  LEA.HI.X.SX32 R147, R16, UR15, 0x1, P4 ;  /* 0x0000000f10937c11 */ /* 0x000fe4000a0f0eff */
[----:B------:R-:W-:-:S02]  /*4190*/  LEA.HI.X.SX32 R153, R13, UR15, 0x1, P1 ;  /* 0x0000000f0d997c11 */ /* 0x000fc400088f0eff */
[----:B------:R-:W-:Y:S02]  /*41a0*/  LEA R132, P4, R23, UR14, 0x1 ;  /* 0x0000000e17847c11 */ /* 0x000fe4000f8808ff */
[----:B------:R-:W-:Y:S02]  /*41b0*/  LEA.HI.X.SX32 R145, R17, UR15, 0x1, P5 ;  /* 0x0000000f11917c11 */ /* 0x000fe4000a8f0eff */
[----:B------:R-:W-:Y:S02]  /*41c0*/  LEA R138, P1, R20, UR14, 0x1 ;  /* 0x0000000e148a7c11 */ /* 0x000fe4000f8208ff */
[----:B------:R-:W-:Y:S02]  /*41d0*/  LEA.HI.X.SX32 R151, R14, UR15, 0x1, P2 ;  /* 0x0000000f0e977c11 */ /* 0x000fe400090f0eff */
[----:B------:R-:W-:Y:S02]  /*41e0*/  LEA.HI.X.SX32 R149, R15, UR15, 0x1, P3 ;  /* 0x0000000f0f957c11 */ /* 0x000fe400098f0eff */
[----:B------:R-:W-:-:S02]  /*41f0*/  LEA R130, P5, R24, UR14, 0x1 ;  /* 0x0000000e18827c11 */ /* 0x000fc4000f8a08ff */
[----:B------:R-:W-:Y:S02]  /*4200*/  LEA.HI.X.SX32 R113, R33, UR15, 0x1, P0 ;  /* 0x0000000f21717c11 */ /* 0x000fe400080f0eff */
[----:B------:R-:W-:Y:S02]  /*4210*/  LEA R136, P2, R21, UR14, 0x1 ;  /* 0x0000000e15887c11 */ /* 0x000fe4000f8408ff */
[----:B------:R-:W-:Y:S02]  /*4220*/  LEA R134, P3, R22, UR14, 0x1 ;  /* 0x0000000e16867c11 */ /* 0x000fe4000f8608ff */
[----:B------:R-:W-:Y:S02]  /*4230*/  LEA.HI.X.SX32 R33, R63, UR15, 0x1, P6 ;  /* 0x0000000f3f217c11 */ /* 0x000fe4000b0f0eff */
[----:B------:R-:W0:Y:S01]  /*4240*/  LDC R63, c[0x0][0x3ac] ;  /* 0x0000eb00ff3f7b82 */ /* 0x000e220000000800 */
        /* <DEDUP_REMOVED lines=8> */
[----:B------:R-:W-:Y:S02]  /*42d0*/  LEA R122, P2, R28, UR14, 0x1 ;  /* 0x0000000e1c7a7c11 */ /* 0x000fe4000f8408ff */
[----:B------:R-:W-:Y:S02]  /*42e0*/  LEA R120, P3, R29, UR14, 0x1 ;  /* 0x0000000e1d787c11 */ /* 0x000fe4000f8608ff */
[----:B------:R-:W-:Y:S02]  /*42f0*/  LEA.HI.X.SX32 R119, R30, UR15, 0x1, P4 ;  /* 0x0000000f1e777c11 */ /* 0x000fe4000a0f0eff */
[----:B------:R-:W-:Y:S01]  /*4300*/  LEA.HI.X.SX32 R125, R27, UR15, 0x1, P1 ;  /* 0x0000000f1b7d7c11 */ /* 0x000fe200088f0eff */
[----:B0-----:R-:W-:Y:S01]  /*4310*/  IMAD.SHL.U32 R178, R63, 0x40, RZ ;  /* 0x000000403fb27824 */ /* 0x001fe200078e00ff */
[----:B------:R-:W-:Y:S02]  /*4320*/  LEA R104, P4, R37, UR14, 0x1 ;  /* 0x0000000e25687c11 */ /* 0x000fe4000f8808ff */
[----:B------:R-:W-:-:S02]  /*4330*/  LEA.HI.X.SX32 R117, R31, UR15, 0x1, P5 ;  /* 0x0000000f1f757c11 */ /* 0x000fc4000a8f0eff */
[----:B------:R-:W-:Y:S02]  /*4340*/  LEA R110, P1, R34, UR14, 0x1 ;  /* 0x0000000e226e7c11 */ /* 0x000fe4000f8208ff */
[----:B------:R-:W-:Y:S02]  /*4350*/  LEA.HI.X.SX32 R123, R28, UR15, 0x1, P2 ;  /* 0x0000000f1c7b7c11 */ /* 0x000fe400090f0eff */
[----:B------:R-:W-:Y:S02]  /*4360*/  LEA.HI.X.SX32 R121, R29, UR15, 0x1, P3 ;  /* 0x0000000f1d797c11 */ /* 0x000fe400098f0eff */
[----:B------:R-:W-:Y:S02]  /*4370*/  LEA R102, P5, R38, UR14, 0x1 ;  /* 0x0000000e26667c11 */ /* 0x000fe4000f8a08ff */
[----:B------:R-:W-:Y:S02]  /*4380*/  LEA R108, P2, R35, UR14, 0x1 ;  /* 0x0000000e236c7c11 */ /* 0x000fe4000f8408ff */
[----:B------:R-:W-:-:S02]  /*4390*/  LEA R106, P3, R36, UR14, 0x1 ;  /* 0x0000000e246a7c11 */ /* 0x000fc4000f8608ff */
[----:B------:R-:W-:Y:S02]  /*43a0*/  LEA R58, P0, R40, UR14, 0x1 ;  /* 0x0000000e283a7c11 */ /* 0x000fe4000f8008ff */
[----:B------:R-:W-:Y:S02]  /*43b0*/  LEA.HI.X.SX32 R105, R37, UR15, 0x1, P4 ;  /* 0x0000000f25697c11 */ /* 0x000fe4000a0f0eff */
[----:B------:R-:W-:Y:S02]  /*43c0*/  LEA.HI.X.SX32 R111, R34, UR15, 0x1, P1 ;  /* 0x0000000f226f7c11 */ /* 0x000fe400088f0eff */
[----:B------:R-:W-:Y:S02]  /*43d0*/  LEA R50, P4, R49, UR14, 0x1 ;  /* 0x0000000e31327c11 */ /* 0x000fe4000f8808ff */
[----:B------:R-:W-:Y:S02]  /*43e0*/  LEA.HI.X.SX32 R103, R38, UR15, 0x1, P5 ;  /* 0x0000000f26677c11 */ /* 0x000fe4000a8f0eff */
[----:B------:R-:W-:-:S02]  /*43f0*/  LEA R56, P1, R41, UR14, 0x1 ;  /* 0x0000000e29387c11 */ /* 0x000fc4000f8208ff */
[----:B------:R-:W-:Y:S02]  /*4400*/  LEA.HI.X.SX32 R109, R35, UR15, 0x1, P2 ;  /* 0x0000000f236d7c11 */ /* 0x000fe400090f0eff */
[----:B------:R-:W-:Y:S02]  /*4410*/  LEA.HI.X.SX32 R107, R36, UR15, 0x1, P3 ;  /* 0x0000000f246b7c11 */ /* 0x000fe400098f0eff */
[----:B------:R-:W-:Y:S02]  /*4420*/  LEA R48, P5, R45, UR14, 0x1 ;  /* 0x0000000e2d307c11 */ /* 0x000fe4000f8a08ff */
[----:B------:R-:W-:Y:S02]  /*4430*/  LEA.HI.X.SX32 R59, R40, UR15, 0x1, P0 ;  /* 0x0000000f283b7c11 */ /* 0x000fe400080f0eff */
        /* <DEDUP_REMOVED lines=15> */
[C---:B------:R-:W-:Y:S01]  /*4530*/  LOP3.LUT R60, R0.reuse, 0x3f, RZ, 0xc0, !PT ;  /* 0x0000003f003c7812 */ /* 0x040fe200078ec0ff */
[----:B------:R-:W-:Y:S01]  /*4540*/  IMAD.SHL.U32 R0, R0, 0x20, RZ ;  /* 0x0000002000007824 */ /* 0x000fe200078e00ff */
[----:B------:R-:W-:Y:S02]  /*4550*/  LEA.HI.X.SX32 R37, R70, UR15, 0x1, P4 ;  /* 0x0000000f46257c11 */ /* 0x000fe4000a0f0eff */
[----:B------:R-:W-:Y:S01]  /*4560*/  LEA.HI.X.SX32 R43, R64, UR15, 0x1, P1 ;  /* 0x0000000f402b7c11 */ /* 0x000fe200088f0eff */
[----:B------:R-:W-:Y:S01]  /*4570*/  IMAD R60, R60, R63, RZ ;  /* 0x0000003f3c3c7224 */ /* 0x000fe200078e02ff */
[----:B------:R-:W-:Y:S02]  /*4580*/  LEA R22, P4, R73, UR14, 0x1 ;  /* 0x0000000e49167c11 */ /* 0x000fe4000f8808ff */
[----:B------:R-:W-:Y:S01]  /*4590*/  LEA.HI.X.SX32 R35, R61, UR15, 0x1, P5 ;  /* 0x0000000f3d237c11 */ /* 0x000fe2000a8f0eff */
[----:B------:R-:W-:Y:S01]  /*45a0*/  IMAD.SHL.U32 R179, R60, 0x2, RZ ;  /* 0x000000023cb37824 */ /* 0x000fe200078e00ff */
[----:B------:R-:W-:-:S02]  /*45b0*/  LEA R28, P1, R67, UR14, 0x1 ;  /* 0x0000000e431c7c11 */ /* 0x000fc4000f8208ff */
[----:B------:R-:W-:Y:S02]  /*45c0*/  LEA.HI.X.SX32 R41, R66, UR15, 0x1, P2 ;  /* 0x0000000f42297c11 */ /* 0x000fe400090f0eff */
[----:B------:R-:W-:Y:S02]  /*45d0*/  LEA.HI.X.SX32 R39, R68, UR15, 0x1, P3 ;  /* 0x0000000f44277c11 */ /* 0x000fe400098f0eff */
[----:B------:R-:W-:Y:S02]  /*45e0*/  LEA R20, P5, R75, UR14, 0x1 ;  /* 0x0000000e4b147c11 */ /* 0x000fe4000f8a08ff */
[----:B------:R-:W-:Y:S02]  /*45f0*/  LEA R18, P6, R77, UR14, 0x1 ;  /* 0x0000000e4d127c11 */ /* 0x000fe4000f8c08ff */
[----:B------:R-:W-:Y:S02]  /*4600*/  LEA.HI.X.SX32 R31, R65, UR15, 0x1, P0 ;  /* 0x0000000f411f7c11 */ /* 0x000fe400080f0eff */
[----:B------:R-:W-:-:S02]  /*4610*/  LEA R26, P2, R69, UR14, 0x1 ;  /* 0x0000000e451a7c11 */ /* 0x000fc4000f8408ff */
[----:B------:R-:W-:Y:S02]  /*4620*/  LEA R24, P3, R71, UR14, 0x1 ;  /* 0x0000000e47187c11 */ /* 0x000fe4000f8608ff */
[----:B------:R-:W-:Y:S02]  /*4630*/  LEA R16, P0, R72, UR14, 0x1 ;  /* 0x0000000e48107c11 */ /* 0x000fe4000f8008ff */
[----:B------:R-:W-:Y:S02]  /*4640*/  LEA.HI.X.SX32 R23, R73, UR15, 0x1, P4 ;  /* 0x0000000f49177c11 */ /* 0x000fe4000a0f0eff */
[----:B------:R-:W-:Y:S02]  /*4650*/  LEA.HI.X.SX32 R29, R67, UR15, 0x1, P1 ;  /* 0x0000000f431d7c11 */ /* 0x000fe400088f0eff */
[----:B------:R-:W-:Y:S02]  /*4660*/  LEA R8, P4, R7, UR14, 0x1 ;  /* 0x0000000e07087c11 */ /* 0x000fe4000f8808ff */
[----:B------:R-:W-:-:S02]  /*4670*/  LEA.HI.X.SX32 R21, R75, UR15, 0x1, P5 ;  /* 0x0000000f4b157c11 */ /* 0x000fc4000a8f0eff */
[----:B------:R-:W-:Y:S02]  /*4680*/  LEA.HI.X.SX32 R19, R77, UR15, 0x1, P6 ;  /* 0x0000000f4d137c11 */ /* 0x000fe4000b0f0eff */
[----:B------:R-:W-:Y:S02]  /*4690*/  CS2R R76, SRZ ;  /* 0x00000000004c7805 */ /* 0x000fe4000001ff00 */
[----:B------:R-:W-:Y:S02]  /*46a0*/  LEA R14, P1, R79, UR14, 0x1 ;  /* 0x0000000e4f0e7c11 */ /* 0x000fe4000f8208ff */
[----:B------:R-:W-:Y:S02]  /*46b0*/  LEA.HI.X.SX32 R27, R69, UR15, 0x1, P2 ;  /* 0x0000000f451b7c11 */ /* 0x000fe400090f0eff */
[----:B------:R-:W-:Y:S02]  /*46c0*/  LEA.HI.X.SX32 R25, R71, UR15, 0x1, P3 ;  /* 0x0000000f47197c11 */ /* 0x000fe400098f0eff */
[----:B------:R-:W-:-:S02]  /*46d0*/  LEA R6, P5, R85, UR14, 0x1 ;  /* 0x0000000e55067c11 */ /* 0x000fc4000f8a08ff */
[----:B------:R-:W-:Y:S02]  /*46e0*/  LEA R4, P6, R87, UR14, 0x1 ;  /* 0x0000000e57047c11 */ /* 0x000fe4000f8c08ff */
[----:B------:R-:W-:Y:S02]  /*46f0*/  LEA.HI.X.SX32 R17, R72, UR15, 0x1, P0 ;  /* 0x0000000f48117c11 */ /* 0x000fe400080f0eff */
[----:B------:R-:W-:Y:S02]  /*4700*/  LEA R12, P2, R81, UR14, 0x1 ;  /* 0x0000000e510c7c11 */ /* 0x000fe4000f8408ff */
[----:B------:R-:W-:Y:S02]  /*4710*/  LEA R10, P3, R83, UR14, 0x1 ;  /* 0x0000000e530a7c11 */ /* 0x000fe4000f8608ff */
[----:B------:R-:W-:Y:S02]  /*4720*/  LEA R2, P0, R3, UR14, 0x1 ;  /* 0x0000000e03027c11 */ /* 0x000fe4000f8008ff */
[----:B------:R-:W-:-:S02]  /*4730*/  SHF.R.S32.HI R61, RZ, 0x1f, R60 ;  /* 0x0000001fff3d7819 */ /* 0x000fc4000001143c */
[----:B------:R-:W-:Y:S02]  /*4740*/  LEA.HI.X.SX32 R9, R7, UR15, 0x1, P4 ;  /* 0x0000000f07097c11 */ /* 0x000fe4000a0f0eff */
[----:B------:R-:W-:Y:S02]  /*4750*/  LEA.HI.X.SX32 R15, R79, UR15, 0x1, P1 ;  /* 0x0000000f4f0f7c11 */ /* 0x000fe400088f0eff */
[----:B------:R-:W-:Y:S02]  /*4760*/  CS2R R78, SRZ ;  /* 0x00000000004e7805 */ /* 0x000fe4000001ff00 */
[----:B------:R-:W-:Y:S02]  /*4770*/  LEA.HI.X.SX32 R7, R85, UR15, 0x1, P5 ;  /* 0x0000000f55077c11 */ /* 0x000fe4000a8f0eff */
[----:B------:R-:W-:Y:S02]  /*4780*/  CS2R R84, SRZ ;  /* 0x0000000000547805 */ /* 0x000fe4000001ff00 */
[----:B------:R-:W-:-:S02]  /*4790*/  LEA.HI.X.SX32 R5, R87, UR15, 0x1, P6 ;  /* 0x0000000f57057c11 */ /* 0x000fc4000b0f0eff */
[----:B------:R-:W-:Y:S02]  /*47a0*/  CS2R R86, SRZ ;  /* 0x0000000000567805 */ /* 0x000fe4000001ff00 */
[----:B------:R-:W-:Y:S02]  /*47b0*/  LEA.HI.X.SX32 R13, R81, UR15, 0x1, P2 ;  /* 0x0000000f510d7c11 */ /* 0x000fe400090f0eff */
[----:B------:R-:W-:Y:S02]  /*47c0*/  LEA.HI.X.SX32 R11, R83, UR15, 0x1, P3 ;  /* 0x0000000f530b7c11 */ /* 0x000fe400098f0eff */
[----:B------:R-:W-:Y:S02]  /*47d0*/  LEA.HI.X.SX32 R3, R3, UR15, 0x1, P0 ;  /* 0x0000000f03037c11 */ /* 0x000fe400080f0eff */
[----:B------:R-:W-:Y:S02]  /*47e0*/  LOP3.LUT R0, R0, 0x60, RZ, 0xc0, !PT ;  /* 0x0000006000007812 */ /* 0x000fe400078ec0ff */
[----:B------:R-:W-:-:S07]  /*47f0*/  SHF.L.U64.HI R180, R60, 0x1, R61 ;  /* 0x000000013cb47819 */ /* 0x000fce000001023d */
.L_x_2:
[----:B------:R-:W0:Y:S01]  /*4800*/  S2R R186, SR_TID.X ;  /* 0x0000000000ba7919 */ /* 0x000e220000002100 */
[----:B------:R-:W-:Y:S01]  /*4810*/  PRMT R235, RZ, 0x7610, R235 ;  /* 0x00007610ffeb7816 */ /* 0x000fe200000000eb */
[----:B------:R-:W-:Y:S01]  /*4820*/  IMAD.WIDE R62, R183, 0x2, R184 ;  /* 0x00000002b73e7825 */ /* 0x000fe200078e02b8 */
[----:B------:R-:W-:Y:S02]  /*4830*/  PRMT R67, RZ, 0x7610, R67 ;  /* 0x00007610ff437816 */ /* 0x000fe40000000043 */
[----:B0-----:R-:W-:Y:S02]  /*4840*/  LEA.HI R60, R186, 0x38, RZ, 0x1c ;  /* 0x00000038ba3c7811 */ /* 0x001fe400078fe0ff */
[----:B------:R-:W-:Y:S02]  /*4850*/  SHF.R.U32.HI R64, RZ, 0x4, R186 ;  /* 0x00000004ff407819 */ /* 0x000fe400000116ba */
[----:B------:R-:W-:Y:S01]  /*4860*/  ISETP.GE.AND P1, PT, R60, UR7, PT ;  /* 0x000000073c007c0c */ /* 0x000fe2000bf26270 */
[----:B------:R-:W-:Y:S01]  /*4870*/  IMAD.WIDE R60, R182, 0x2, R184 ;  /* 0x00000002b63c7825 */ /* 0x000fe200078e02b8 */
[----:B------:R-:W-:-:S04]  /*4880*/  SGXT.U32 R64, R64, 0x3 ;  /* 0x000000034040781a */ /* 0x000fc80000000000 */
[C---:B------:R-:W-:Y:S02]  /*4890*/  ISETP.GE.AND P0, PT, R64.reuse, UR7, PT ;  /* 0x0000000740007c0c */ /* 0x040fe4000bf06270 */
[C---:B------:R-:W-:Y:S02]  /*48a0*/  LOP3.LUT R65, R64.reuse, 0x8, RZ, 0xfc, !PT ;  /* 0x0000000840417812 */ /* 0x040fe400078efcff */
[C---:B------:R-:W-:Y:S02]  /*48b0*/  LOP3.LUT R66, R64.reuse, 0x10, RZ, 0xfc, !PT ;  /* 0x0000001040427812 */ /* 0x040fe400078efcff */
[----:B------:R-:W-:Y:S01]  /*48c0*/  LOP3.LUT R68, R64, 0x18, RZ, 0xfc, !PT ;  /* 0x0000001840447812 */ /* 0x000fe200078efcff */
[----:B------:R0:W2:Y:S01]  /*48d0*/  @!P1 LDG.E.U16 R235, desc[UR8][R62.64] ;  /* 0x000000083eeb9981 */ /* 0x0000a2000c1e1500 */
[----:B------:R-:W-:Y:S02]  /*48e0*/  ISETP.GE.AND P2, PT, R66, UR7, PT ;  /* 0x0000000742007c0c */ /* 0x000fe4000bf46270 */
[----:B------:R-:W-:-:S03]  /*48f0*/  ISETP.GE.AND P3, PT, R68, UR7, PT ;  /* 0x0000000744007c0c */ /* 0x000fc6000bf66270 */
[----:B------:R1:W3:Y:S01]  /*4900*/  @!P0 LDG.E.U16 R67, desc[UR8][R60.64] ;  /* 0x000000083c438981 */ /* 0x0002e2000c1e1500 */
[----:B------:R-:W-:Y:S01]  /*4910*/  ISETP.GE.AND P0, PT, R65, UR7, PT ;  /* 0x0000000741007c0c */ /* 0x000fe2000bf06270 */
[----:B------:R-:W-:Y:S01]  /*4920*/  IMAD.WIDE R72, R176, 0x2, R184 ;  /* 0x00000002b0487825 */ /* 0x000fe200078e02b8 */
[----:B------:R-:W-:Y:S02]  /*4930*/  PRMT R191, RZ, 0x7610, R191 ;  /* 0x00007610ffbf7816 */ /* 0x000fe400000000bf */
[C---:B0-----:R-:W-:Y:S01]  /*4940*/  LOP3.LUT R62, R64.reuse, 0x20, RZ, 0xfc, !PT ;  /* 0x00000020403e7812 */ /* 0x041fe200078efcff */
[----:B------:R-:W-:Y:S01]  /*4950*/  IMAD.WIDE R74, R175, 0x2, R184 ;  /* 0x00000002af4a7825 */ /* 0x000fe200078e02b8 */
[C---:B------:R-:W-:Y:S02]  /*4960*/  LOP3.LUT R63, R64.reuse, 0x28, RZ, 0xfc, !PT ;  /* 0x00000028403f7812 */ /* 0x040fe400078efcff */
[----:B------:R-:W-:Y:S02]  /*4970*/  LOP3.LUT R64, R64, 0x30, RZ, 0xfc, !PT ;  /* 0x0000003040407812 */ /* 0x000fe400078efcff */
[----:B------:R-:W-:-:S02]  /*4980*/  ISETP.GE.AND P4, PT, R62, UR7, PT ;  /* 0x000000073e007c0c */ /* 0x000fc4000bf86270 */
[----:B------:R-:W-:Y:S01]  /*4990*/  ISETP.GE.AND P5, PT, R63, UR7, PT ;  /* 0x000000073f007c0c */ /* 0x000fe2000bfa6270 */
[----:B-1----:R-:W-:Y:S01]  /*49a0*/  IMAD.WIDE R60, R174, 0x2, R184 ;  /* 0x00000002ae3c7825 */ /* 0x002fe200078e02b8 */
[----:B------:R-:W-:Y:S01]  /*49b0*/  ISETP.GE.AND P1, PT, R64, UR7, PT ;  /* 0x0000000740007c0c */ /* 0x000fe2000bf26270 */
[----:B------:R0:W4:Y:S01]  /*49c0*/  @!P0 LDG.E.U16 R191, desc[UR8][R72.64] ;  /* 0x0000000848bf8981 */ /* 0x000122000c1e1500 */
[----:B------:R-:W-:Y:S01]  /*49d0*/  PRMT R236, RZ, 0x7610, R236 ;  /* 0x00007610ffec7816 */ /* 0x000fe200000000ec */
[----:B------:R-:W-:Y:S01]  /*49e0*/  IMAD.WIDE R62, R173, 0x2, R184 ;  /* 0x00000002ad3e7825 */ /* 0x000fe200078e02b8 */
[----:B------:R-:W-:Y:S02]  /*49f0*/  PRMT R65, RZ, 0x7610, R65 ;  /* 0x00007610ff417816 */ /* 0x000fe40000000041 */
[----:B------:R-:W-:Y:S01]  /*4a00*/  PRMT R64, RZ, 0x7610, R64 ;  /* 0x00007610ff407816 */ /* 0x000fe20000000040 */
[----:B------:R-:W-:Y:S01]  /*4a10*/  IMAD.WIDE R68, R172, 0x2, R184 ;  /* 0x00000002ac447825 */ /* 0x000fe200078e02b8 */
[----:B------:R-:W-:Y:S01]  /*4a20*/  PRMT R238, RZ, 0x7610, R238 ;  /* 0x00007610ffee7816 */ /* 0x000fe200000000ee */
[----:B------:R1:W5:Y:S01]  /*4a30*/  @!P2 LDG.E.U16 R236, desc[UR8][R74.64] ;  /* 0x000000084aeca981 */ /* 0x000362000c1e1500 */
[----:B------:R-:W-:Y:S01]  /*4a40*/  PRMT R237, RZ, 0x7610, R237 ;  /* 0x00007610ffed7816 */ /* 0x000fe200000000ed */
[----:B------:R-:W-:-:S02]  /*4a50*/  IMAD.WIDE R70, R181, 0x2, R184 ;  /* 0x00000002b5467825 */ /* 0x000fc400078e02b8 */
[----:B------:R-:W2:Y:S04]  /*4a60*/  @!P3 LDG.E.U16 R65, desc[UR8][R60.64] ;  /* 0x000000083c41b981 */ /* 0x000ea8000c1e1500 */
[----:B------:R-:W2:Y:S04]  /*4a70*/  @!P4 LDG.E.U16 R64, desc[UR8][R62.64] ;  /* 0x000000083e40c981 */ /* 0x000ea8000c1e1500 */
[----:B------:R0:W2:Y:S04]  /*4a80*/  @!P5 LDG.E.U16 R238, desc[UR8][R68.64] ;  /* 0x0000000844eed981 */ /* 0x0000a8000c1e1500 */
[----:B------:R1:W2:Y:S01]  /*4a90*/  @!P1 LDG.E.U16 R237, desc[UR8][R70.64] ;  /* 0x0000000846ed9981 */ /* 0x0002a2000c1e1500 */
[----:B------:R-:W-:-:S02]  /*4aa0*/  IADD3 RZ, P1, PT, R58, R179, RZ ;  /* 0x000000b33aff7210 */ /* 0x000fc40007f3e0ff */
[----:B------:R-:W-:Y:S02]  /*4ab0*/  LOP3.LUT R187, R186, 0x3f, RZ, 0xc0, !PT ;  /* 0x0000003fbabb7812 */ /* 0x000fe400078ec0ff */
[-C--:B------:R-:W-:Y:S01]  /*4ac0*/  IADD3 RZ, P2, PT, R56, R179.reuse, RZ ;  /* 0x000000b338ff7210 */ /* 0x080fe20007f5e0ff */
[--C-:B0-----:R-:W-:Y:S01]  /*4ad0*/  IMAD.X R73, R59, 0x1, R180.reuse, P1 ;  /* 0x000000013b497824 */ /* 0x101fe200008e06b4 */
[-C--:B------:R-:W-:Y:S02]  /*4ae0*/  IADD3 RZ, P1, PT, R102, R179.reuse, RZ ;  /* 0x000000b366ff7210 */ /* 0x080fe40007f3e0ff */
[----:B------:R-:W-:Y:S01]  /*4af0*/  ISETP.GE.AND P0, PT, R187, UR7, PT ;  /* 0x00000007bb007c0c */ /* 0x000fe2000bf06270 */
[--C-:B-1----:R-:W-:Y:S01]  /*4b00*/  IMAD.X R75, R57, 0x1, R180.reuse, P2 ;  /* 0x00000001394b7824 */ /* 0x102fe200010e06b4 */
[-C--:B------:R-:W-:Y:S01]  /*4b10*/  IADD3 RZ, P2, PT, R100, R179.reuse, RZ ;  /* 0x000000b364ff7210 */ /* 0x080fe20007f5e0ff */
[--C-:B------:R-:W-:Y:S01]  /*4b20*/  IMAD.X R69, R103, 0x1, R180.reuse, P1 ;  /* 0x0000000167457824 */ /* 0x100fe200008e06b4 */
[-C--:B------:R-:W-:Y:S01]  /*4b30*/  IADD3 RZ, P1, PT, R106, R179.reuse, RZ ;  /* 0x000000b36aff7210 */ /* 0x080fe20007f3e0ff */
[----:B------:R-:W-:Y:S01]  /*4b40*/  IMAD.IADD R68, R102, 0x1, R179 ;  /* 0x0000000166447824 */ /* 0x000fe200078e02b3 */
[----:B------:R-:W-:Y:S01]  /*4b50*/  PRMT R203, RZ, 0x7610, R203 ;  /* 0x00007610ffcb7816 */ /* 0x000fe200000000cb */
[----:B------:R-:W-:Y:S01]  /*4b60*/  BAR.SYNC.DEFER_BLOCKING 0x0 ;  /* 0x0000000000007b1d */ /* 0x000fe20000010000 */
[--C-:B------:R-:W-:Y:S01]  /*4b70*/  IMAD.X R71, R101, 0x1, R180.reuse, P2 ;  /* 0x0000000165477824 */ /* 0x100fe200010e06b4 */
[-C--:B------:R-:W-:Y:S01]  /*4b80*/  IADD3 RZ, P2, PT, R104, R179.reuse, RZ ;  /* 0x000000b368ff7210 */ /* 0x080fe20007f5e0ff */
[--C-:B------:R-:W-:Y:S01]  /*4b90*/  IMAD.X R61, R107, 0x1, R180.reuse, P1 ;  /* 0x000000016b3d7824 */ /* 0x100fe200008e06b4 */
[-C--:B------:R-:W-:Y:S01]  /*4ba0*/  IADD3 RZ, P1, PT, R110, R179.reuse, RZ ;  /* 0x000000b36eff7210 */ /* 0x080fe20007f3e0ff */
[----:B------:R-:W-:Y:S01]  /*4bb0*/  IMAD.IADD R70, R100, 0x1, R179 ;  /* 0x0000000164467824 */ /* 0x000fe200078e02b3 */
[----:B------:R-:W-:Y:S01]  /*4bc0*/  PRMT R219, RZ, 0x7610, R219 ;  /* 0x00007610ffdb7816 */ /* 0x000fe200000000db */
[----:B------:R-:W-:Y:S01]  /*4bd0*/  IMAD.X R63, R105, 0x1, R180, P2 ;  /* 0x00000001693f7824 */ /* 0x000fe200010e06b4 */
[----:B------:R-:W-:Y:S01]  /*4be0*/  PRMT R233, RZ, 0x7610, R233 ;  /* 0x00007610ffe97816 */ /* 0x000fe200000000e9 */
[--C-:B------:R-:W-:Y:S01]  /*4bf0*/  IMAD.IADD R60, R106, 0x1, R179.reuse ;  /* 0x000000016a3c7824 */ /* 0x100fe200078e02b3 */
[----:B------:R-:W-:Y:S01]  /*4c00*/  IADD3 RZ, P2, PT, R108, R179, RZ ;  /* 0x000000b36cff7210 */ /* 0x000fe20007f5e0ff */
[----:B------:R-:W-:Y:S01]  /*4c10*/  IMAD.IADD R62, R104, 0x1, R179 ;  /* 0x00000001683e7824 */ /* 0x000fe200078e02b3 */
[----:B------:R-:W-:-:S02]  /*4c20*/  PRMT R97, RZ, 0x7610, R97 ;  /* 0x00007610ff617816 */ /* 0x000fc40000000061 */
[----:B------:R-:W-:Y:S01]  /*4c30*/  PRMT R202, RZ, 0x7610, R202 ;  /* 0x00007610ffca7816 */ /* 0x000fe200000000ca */
[----:B------:R0:W2:Y:S04]  /*4c40*/  @!P0 LDG.E.U16 R203, desc[UR8][R68.64] ;  /* 0x0000000844cb8981 */ /* 0x0000a8000c1e1500 */
[----:B------:R1:W2:Y:S04]  /*4c50*/  @!P0 LDG.E.U16 R219, desc[UR8][R70.64] ;  /* 0x0000000846db8981 */ /* 0x0002a8000c1e1500 */
[----:B------:R1:W2:Y:S01]  /*4c60*/  @!P0 LDG.E.U16 R233, desc[UR8][R60.64] ;  /* 0x000000083ce98981 */ /* 0x0002a2000c1e1500 */
[--C-:B0-----:R-:W-:Y:S01]  /*4c70*/  IMAD.X R69, R111, 0x1, R180.reuse, P1 ;  /* 0x000000016f457824 */ /* 0x101fe200008e06b4 */
[-C--:B------:R-:W-:Y:S01]  /*4c80*/  IADD3 RZ, P1, PT, R114, R179.reuse, RZ ;  /* 0x000000b372ff7210 */ /* 0x080fe20007f3e0ff */
[--C-:B------:R-:W-:Y:S01]  /*4c90*/  IMAD.IADD R68, R110, 0x1, R179.reuse ;  /* 0x000000016e447824 */ /* 0x100fe200078e02b3 */
[----:B------:R0:W2:Y:S01]  /*4ca0*/  @!P0 LDG.E.U16 R97, desc[UR8][R62.64] ;  /* 0x000000083e618981 */ /* 0x0000a2000c1e1500 */
[----:B-1----:R-:W-:Y:S01]  /*4cb0*/  IMAD.X R71, R109, 0x1, R180, P2 ;  /* 0x000000016d477824 */ /* 0x002fe200010e06b4 */
[-C--:B------:R-:W-:Y:S01]  /*4cc0*/  IADD3 RZ, P2, PT, R112, R179.reuse, RZ ;  /* 0x000000b370ff7210 */ /* 0x080fe20007f5e0ff */
[--C-:B------:R-:W-:Y:S01]  /*4cd0*/  IMAD.IADD R70, R108, 0x1, R179.reuse ;  /* 0x000000016c467824 */ /* 0x100fe200078e02b3 */
[----:B------:R-:W-:Y:S01]  /*4ce0*/  PRMT R218, RZ, 0x7610, R218 ;  /* 0x00007610ffda7816 */ /* 0x000fe200000000da */
[----:B------:R-:W-:Y:S01]  /*4cf0*/  IMAD.X R61, R115, 0x1, R180, P1 ;  /* 0x00000001733d7824 */ /* 0x000fe200008e06b4 */
[----:B------:R-:W-:Y:S01]  /*4d00*/  IADD3 RZ, P1, PT, R118, R179, RZ ;  /* 0x000000b376ff7210 */ /* 0x000fe20007f3e0ff */
[----:B------:R1:W2:Y:S01]  /*4d10*/  @!P0 LDG.E.U16 R202, desc[UR8][R68.64] ;  /* 0x0000000844ca8981 */ /* 0x0002a2000c1e1500 */
[----:B------:R-:W-:Y:S01]  /*4d20*/  PRMT R232, RZ, 0x7610, R232 ;  /* 0x00007610ffe87816 */ /* 0x000fe200000000e8 */
[----:B------:R-:W-:-:S02]  /*4d30*/  IMAD.IADD R60, R114, 0x1, R179 ;  /* 0x00000001723c7824 */ /* 0x000fc400078e02b3 */
[--C-:B0-----:R-:W-:Y:S01]  /*4d40*/  IMAD.X R63, R113, 0x1, R180.reuse, P2 ;  /* 0x00000001713f7824 */ /* 0x101fe200010e06b4 */
[-C--:B------:R-:W-:Y:S01]  /*4d50*/  IADD3 RZ, P2, PT, R116, R179.reuse, RZ ;  /* 0x000000b374ff7210 */ /* 0x080fe20007f5e0ff */
[----:B------:R0:W2:Y:S01]  /*4d60*/  @!P0 LDG.E.U16 R218, desc[UR8][R70.64] ;  /* 0x0000000846da8981 */ /* 0x0000a2000c1e1500 */
[----:B-1----:R-:W-:Y:S01]  /*4d70*/  IMAD.X R69, R119, 0x1, R180, P1 ;  /* 0x0000000177457824 */ /* 0x002fe200008e06b4 */
[-C--:B------:R-:W-:Y:S02]  /*4d80*/  IADD3 RZ, P1, PT, R122, R179.reuse, RZ ;  /* 0x000000b37aff7210 */ /* 0x080fe40007f3e0ff */
[----:B------:R1:W2:Y:S01]  /*4d90*/  @!P0 LDG.E.U16 R232, desc[UR8][R60.64] ;  /* 0x000000083ce88981 */ /* 0x0002a2000c1e1500 */
[----:B------:R-:W-:Y:S01]  /*4da0*/  PRMT R96, RZ, 0x7610, R96 ;  /* 0x00007610ff607816 */ /* 0x000fe20000000060 */
[----:B------:R-:W-:Y:S01]  /*4db0*/  IMAD.IADD R62, R112, 0x1, R179 ;  /* 0x00000001703e7824 */ /* 0x000fe200078e02b3 */
[----:B------:R-:W-:Y:S01]  /*4dc0*/  PRMT R201, RZ, 0x7610, R201 ;  /* 0x00007610ffc97816 */ /* 0x000fe200000000c9 */
[--C-:B0-----:R-:W-:Y:S01]  /*4dd0*/  IMAD.X R71, R117, 0x1, R180.reuse, P2 ;  /* 0x0000000175477824 */ /* 0x101fe200010e06b4 */
[-C--:B------:R-:W-:Y:S01]  /*4de0*/  IADD3 RZ, P2, PT, R120, R179.reuse, RZ ;  /* 0x000000b378ff7210 */ /* 0x080fe20007f5e0ff */
[----:B------:R-:W-:Y:S01]  /*4df0*/  IMAD.IADD R68, R118, 0x1, R179 ;  /* 0x0000000176447824 */ /* 0x000fe200078e02b3 */
[----:B------:R0:W2:Y:S01]  /*4e00*/  @!P0 LDG.E.U16 R96, desc[UR8][R62.64] ;  /* 0x000000083e608981 */ /* 0x0000a2000c1e1500 */
[----:B-1----:R-:W-:Y:S01]  /*4e10*/  IMAD.X R61, R123, 0x1, R180, P1 ;  /* 0x000000017b3d7824 */ /* 0x002fe200008e06b4 */
[----:B------:R-:W-:-:S02]  /*4e20*/  IADD3 RZ, P1, PT, R126, R179, RZ ;  /* 0x000000b37eff7210 */ /* 0x000fc40007f3e0ff */
[----:B------:R1:W2:Y:S01]  /*4e30*/  @!P0 LDG.E.U16 R201, desc[UR8][R68.64] ;  /* 0x0000000844c98981 */ /* 0x0002a2000c1e1500 */
[----:B------:R-:W-:Y:S01]  /*4e40*/  PRMT R217, RZ, 0x7610, R217 ;  /* 0x00007610ffd97816 */ /* 0x000fe200000000d9 */
[----:B------:R-:W-:Y:S01]  /*4e50*/  IMAD.IADD R70, R116, 0x1, R179 ;  /* 0x0000000174467824 */ /* 0x000fe200078e02b3 */
[----:B------:R-:W-:Y:S01]  /*4e60*/  PRMT R231, RZ, 0x7610, R231 ;  /* 0x00007610ffe77816 */ /* 0x000fe200000000e7 */
[----:B------:R-:W-:Y:S02]  /*4e70*/  IMAD.IADD R60, R122, 0x1, R179 ;  /* 0x000000017a3c7824 */ /* 0x000fe400078e02b3 */
[--C-:B0-----:R-:W-:Y:S01]  /*4e80*/  IMAD.X R63, R121, 0x1, R180.reuse, P2 ;  /* 0x00000001793f7824 */ /* 0x101fe200010e06b4 */
[-C--:B------:R-:W-:Y:S01]  /*4e90*/  IADD3 RZ, P2, PT, R124, R179.reuse, RZ ;  /* 0x000000b37cff7210 */ /* 0x080fe20007f5e0ff */
[----:B------:R0:W2:Y:S01]  /*4ea0*/  @!P0 LDG.E.U16 R217, desc[UR8][R70.64] ;  /* 0x0000000846d98981 */ /* 0x0000a2000c1e1500 */
[----:B-1----:R-:W-:Y:S01]  /*4eb0*/  IMAD.X R69, R127, 0x1, R180, P1 ;  /* 0x000000017f457824 */ /* 0x002fe200008e06b4 */
[----:B------:R-:W-:-:S02]  /*4ec0*/  IADD3 RZ, P1, PT, R130, R179, RZ ;  /* 0x000000b382ff7210 */ /* 0x000fc40007f3e0ff */
[----:B------:R1:W2:Y:S01]  /*4ed0*/  @!P0 LDG.E.U16 R231, desc[UR8][R60.64] ;  /* 0x000000083ce78981 */ /* 0x0002a2000c1e1500 */
[----:B------:R-:W-:Y:S01]  /*4ee0*/  PRMT R83, RZ, 0x7610, R83 ;  /* 0x00007610ff537816 */ /* 0x000fe20000000053 */
[--C-:B------:R-:W-:Y:S01]  /*4ef0*/  IMAD.IADD R62, R120, 0x1, R179.reuse ;  /* 0x00000001783e7824 */ /* 0x100fe200078e02b3 */
        /* <DEDUP_REMOVED lines=39> */
[--C-:B0-----:R-:W-:Y:S02]  /*5170*/  IMAD.IADD R70, R140, 0x1, R179.reuse ;  /* 0x000000018c467824 */ /* 0x101fe400078e02b3 */
[--C-:B------:R-:W-:Y:S02]  /*5180*/  IMAD.X R71, R141, 0x1, R180.reuse, P2 ;  /* 0x000000018d477824 */ /* 0x100fe400010e06b4 */
[----:B-1----:R-:W-:Y:S01]  /*5190*/  IMAD.X R61, R147, 0x1, R180, P1 ;  /* 0x00000001933d7824 */ /* 0x002fe200008e06b4 */
[----:B------:R-:W-:Y:S01]  /*51a0*/  IADD3 RZ, P1, PT, R150, R179, RZ ;  /* 0x000000b396ff7210 */ /* 0x000fe20007f3e0ff */
[--C-:B------:R-:W-:Y:S01]  /*51b0*/  IMAD.IADD R68, R142, 0x1, R179.reuse ;  /* 0x000000018e447824 */ /* 0x100fe200078e02b3 */
[----:B------:R-:W-:Y:S01]  /*51c0*/  PRMT R198, RZ, 0x7610, R198 ;  /* 0x00007610ffc67816 */ /* 0x000fe200000000c6 */
[----:B------:R0:W2:Y:S01]  /*51d0*/  @!P0 LDG.E.U16 R214, desc[UR8][R70.64] ;  /* 0x0000000846d68981 */ /* 0x0000a2000c1e1500 */
[----:B------:R-:W-:Y:S01]  /*51e0*/  PRMT R228, RZ, 0x7610, R228 ;  /* 0x00007610ffe47816 */ /* 0x000fe200000000e4 */
[----:B------:R-:W-:-:S03]  /*51f0*/  IMAD.IADD R60, R146, 0x1, R179 ;  /* 0x00000001923c7824 */ /* 0x000fc600078e02b3 */
[----:B------:R1:W2:Y:S04]  /*5200*/  @!P0 LDG.E.U16 R198, desc[UR8][R68.64] ;  /* 0x0000000844c68981 */ /* 0x0002a8000c1e1500 */
[----:B------:R1:W2:Y:S01]  /*5210*/  @!P0 LDG.E.U16 R228, desc[UR8][R60.64] ;  /* 0x000000083ce48981 */ /* 0x0002a2000c1e1500 */
[----:B0-----:R-:W-:Y:S01]  /*5220*/  IMAD.X R71, R151, 0x1, R180, P1 ;  /* 0x0000000197477824 */ /* 0x001fe200008e06b4 */
[----:B------:R-:W-:-:S05]  /*5230*/  IADD3 RZ, P1, PT, R152, R179, RZ ;  /* 0x000000b398ff7210 */ /* 0x000fca0007f3e0ff */
[----:B-1----:R-:W-:Y:S01]  /*5240*/  IMAD.X R69, R153, 0x1, R180, P1 ;  /* 0x0000000199457824 */ /* 0x002fe200008e06b4 */
[-C--:B------:R-:W-:Y:S01]  /*5250*/  IADD3 R60, P1, PT, R10, R179.reuse, RZ ;  /* 0x000000b30a3c7210 */ /* 0x080fe20007f3e0ff */
[--C-:B------:R-:W-:Y:S01]  /*5260*/  IMAD.IADD R74, R56, 0x1, R179.reuse ;  /* 0x00000001384a7824 */ /* 0x100fe200078e02b3 */
[----:B------:R-:W-:Y:S01]  /*5270*/  PRMT R98, RZ, 0x7610, R98 ;  /* 0x00007610ff627816 */ /* 0x000fe20000000062 */
[----:B------:R-:W-:Y:S01]  /*5280*/  IMAD.IADD R70, R150, 0x1, R179 ;  /* 0x0000000196467824 */ /* 0x000fe200078e02b3 */
[----:B------:R-:W-:Y:S01]  /*5290*/  PRMT R197, RZ, 0x7610, R197 ;  /* 0x00007610ffc57816 */ /* 0x000fe200000000c5 */
[----:B------:R-:W-:Y:S01]  /*52a0*/  IMAD.X R61, R11, 0x1, R180, P1 ;  /* 0x000000010b3d7824 */ /* 0x000fe200008e06b4 */
[----:B------:R-:W-:Y:S02]  /*52b0*/  IADD3 R188, P1, PT, R2, R179, RZ ;  /* 0x000000b302bc7210 */ /* 0x000fe40007f3e0ff */
[----:B------:R0:W2:Y:S01]  /*52c0*/  @!P0 LDG.E.U16 R98, desc[UR8][R74.64] ;  /* 0x000000084a628981 */ /* 0x0000a2000c1e1500 */
[----:B------:R-:W-:-:S02]  /*52d0*/  IMAD.IADD R68, R152, 0x1, R179 ;  /* 0x0000000198447824 */ /* 0x000fc400078e02b3 */
[----:B------:R-:W-:Y:S01]  /*52e0*/  IMAD.X R189, R3, 0x1, R180, P1 ;  /* 0x0000000103bd7824 */ /* 0x000fe200008e06b4 */
[----:B------:R1:W2:Y:S01]  /*52f0*/  @!P0 LDG.E.U16 R197, desc[UR8][R70.64] ;  /* 0x0000000846c58981 */ /* 0x0002a2000c1e1500 */
[----:B0-----:R-:W-:Y:S02]  /*5300*/  PRMT R75, RZ, 0x7610, R75 ;  /* 0x00007610ff4b7816 */ /* 0x001fe4000000004b */
[----:B-1----:R-:W-:-:S04]  /*5310*/  IADD3 R70, P1, PT, R26, R179, RZ ;  /* 0x000000b31a467210 */ /* 0x002fc80007f3e0ff */
[----:B------:R0:W2:Y:S01]  /*5320*/  @!P0 LDG.E.U16 R75, desc[UR8][R68.64] ;  /* 0x00000008444b8981 */ /* 0x0000a2000c1e1500 */
[----:B------:R-:W-:Y:S01]  /*5330*/  PRMT R227, RZ, 0x7610, R227 ;  /* 0x00007610ffe37816 */ /* 0x000fe200000000e3 */
[----:B------:R-:W-:Y:S01]  /*5340*/  IMAD.X R71, R27, 0x1, R180, P1 ;  /* 0x000000011b477824 */ /* 0x000fe200008e06b4 */
[----:B------:R-:W-:-:S04]  /*5350*/  PRMT R226, RZ, 0x7610, R226 ;  /* 0x00007610ffe27816 */ /* 0x000fc800000000e2 */
[----:B------:R1:W2:Y:S01]  /*5360*/  @!P0 LDG.E.U16 R227, desc[UR8][R60.64] ;  /* 0x000000083ce38981 */ /* 0x0002a2000c1e1500 */
[----:B0-----:R-:W-:-:S03]  /*5370*/  IADD3 R68, P1, PT, R34, R179, RZ ;  /* 0x000000b322447210 */ /* 0x001fc60007f3e0ff */
[----:B------:R0:W2:Y:S02]  /*5380*/  @!P0 LDG.E.U16 R226, desc[UR8][R188.64] ;  /* 0x00000008bce28981 */ /* 0x0000a4000c1e1500 */
[----:B------:R-:W-:Y:S01]  /*5390*/  IMAD.X R69, R35, 0x1, R180, P1 ;  /* 0x0000000123457824 */ /* 0x000fe200008e06b4 */
[----:B-1----:R-:W-:Y:S02]  /*53a0*/  IADD3 R60, P1, PT, R50, R179, RZ ;  /* 0x000000b3323c7210 */ /* 0x002fe40007f3e0ff */
[----:B------:R-:W-:-:S03]  /*53b0*/  PRMT R224, RZ, 0x7610, R224 ;  /* 0x00007610ffe07816 */ /* 0x000fc600000000e0 */
[--C-:B------:R-:W-:Y:S01]  /*53c0*/  IMAD.X R61, R51, 0x1, R180.reuse, P1 ;  /* 0x00000001333d7824 */ /* 0x100fe200008e06b4 */
[-C--:B0-----:R-:W-:Y:S01]  /*53d0*/  IADD3 R188, P1, PT, R154, R179.reuse, RZ ;  /* 0x000000b39abc7210 */ /* 0x081fe20007f3e0ff */
[----:B------:R-:W-:Y:S01]  /*53e0*/  IMAD.IADD R62, R136, 0x1, R179 ;  /* 0x00000001883e7824 */ /* 0x000fe200078e02b3 */
[----:B------:R-:W-:Y:S01]  /*53f0*/  PRMT R81, RZ, 0x7610, R81 ;  /* 0x00007610ff517816 */ /* 0x000fe20000000051 */
[----:B------:R0:W2:Y:S01]  /*5400*/  @!P0 LDG.E.U16 R224, desc[UR8][R70.64] ;  /* 0x0000000846e08981 */ /* 0x0000a2000c1e1500 */
[----:B------:R-:W-:Y:S01]  /*5410*/  PRMT R223, RZ, 0x7610, R223 ;  /* 0x00007610ffdf7816 */ /* 0x000fe200000000df */
[----:B------:R-:W-:Y:S01]  /*5420*/  IMAD.X R189, R155, 0x1, R180, P1 ;  /* 0x000000019bbd7824 */ /* 0x000fe200008e06b4 */
[-C--:B------:R-:W-:Y:S01]  /*5430*/  IADD3 RZ, P2, PT, R144, R179.reuse, RZ ;  /* 0x000000b390ff7210 */ /* 0x080fe20007f5e0ff */
[----:B------:R-:W-:Y:S01]  /*5440*/  IMAD.IADD R72, R58, 0x1, R179 ;  /* 0x000000013a487824 */ /* 0x000fe200078e02b3 */
[----:B------:R-:W-:Y:S01]  /*5450*/  PRMT R234, RZ, 0x7610, R234 ;  /* 0x00007610ffea7816 */ /* 0x000fe200000000ea */
[----:B------:R1:W2:Y:S01]  /*5460*/  @!P0 LDG.E.U16 R81, desc[UR8][R62.64] ;  /* 0x000000083e518981 */ /* 0x0002a2000c1e1500 */
[----:B0-----:R-:W-:-:S03]  /*5470*/  IADD3 R70, P1, PT, R4, R179, RZ ;  /* 0x000000b304467210 */ /* 0x001fc60007f3e0ff */
[----:B------:R0:W2:Y:S01]  /*5480*/  @!P0 LDG.E.U16 R223, desc[UR8][R68.64] ;  /* 0x0000000844df8981 */ /* 0x0000a2000c1e1500 */
[----:B------:R-:W-:Y:S02]  /*5490*/  PRMT R222, RZ, 0x7610, R222 ;  /* 0x00007610ffde7816 */ /* 0x000fe400000000de */
[----:B------:R-:W-:Y:S01]  /*54a0*/  PRMT R80, RZ, 0x7610, R80 ;  /* 0x00007610ff507816 */ /* 0x000fe20000000050 */
[--C-:B------:R-:W-:Y:S01]  /*54b0*/  IMAD.X R71, R5, 0x1, R180.reuse, P1 ;  /* 0x0000000105477824 */ /* 0x100fe200008e06b4 */
[----:B------:R0:W2:Y:S01]  /*54c0*/  @!P0 LDG.E.U16 R234, desc[UR8][R72.64] ;  /* 0x0000000848ea8981 */ /* 0x0000a2000c1e1500 */
[----:B-1----:R-:W-:Y:S01]  /*54d0*/  IMAD.X R63, R145, 0x1, R180, P2 ;  /* 0x00000001913f7824 */ /* 0x002fe200010e06b4 */
[-C--:B------:R-:W-:Y:S01]  /*54e0*/  IADD3 RZ, P2, PT, R148, R179.reuse, RZ ;  /* 0x000000b394ff7210 */ /* 0x080fe20007f5e0ff */
[----:B------:R-:W-:Y:S01]  /*54f0*/  IMAD.IADD R62, R144, 0x1, R179 ;  /* 0x00000001903e7824 */ /* 0x000fe200078e02b3 */
[----:B------:R1:W2:Y:S01]  /*5500*/  @!P0 LDG.E.U16 R222, desc[UR8][R60.64] ;  /* 0x000000083cde8981 */ /* 0x0002a2000c1e1500 */
[----:B0-----:R-:W-:-:S02]  /*5510*/  IADD3 R68, P1, PT, R12, R179, RZ ;  /* 0x000000b30c447210 */ /* 0x001fc40007f3e0ff */
[----:B------:R-:W-:Y:S01]  /*5520*/  PRMT R213, RZ, 0x7610, R213 ;  /* 0x00007610ffd57816 */ /* 0x000fe200000000d5 */
[----:B------:R0:W2:Y:S02]  /*5530*/  @!P0 LDG.E.U16 R80, desc[UR8][R62.64] ;  /* 0x000000083e508981 */ /* 0x0000a4000c1e1500 */
[--C-:B------:R-:W-:Y:S02]  /*5540*/  IMAD.X R69, R13, 0x1, R180.reuse, P1 ;  /* 0x000000010d457824 */ /* 0x100fe400008e06b4 */
[----:B------:R-:W-:Y:S01]  /*5550*/  IMAD.X R73, R149, 0x1, R180, P2 ;  /* 0x0000000195497824 */ /* 0x000fe200010e06b4 */
[-C--:B-1----:R-:W-:Y:S01]  /*5560*/  IADD3 R60, P1, PT, R28, R179.reuse, RZ ;  /* 0x000000b31c3c7210 */ /* 0x082fe20007f3e0ff */
[----:B------:R-:W-:Y:S01]  /*5570*/  IMAD.IADD R72, R148, 0x1, R179 ;  /* 0x0000000194487824 */ /* 0x000fe200078e02b3 */
[----:B0-----:R-:W-:-:S03]  /*5580*/  IADD3 R62, P2, PT, R168, R179, RZ ;  /* 0x000000b3a83e7210 */ /* 0x001fc60007f5e0ff */
[----:B------:R-:W-:Y:S01]  /*5590*/  IMAD.X R61, R29, 0x1, R180, P1 ;  /* 0x000000011d3d7824 */ /* 0x000fe200008e06b4 */
[----:B------:R-:W-:Y:S01]  /*55a0*/  PRMT R212, RZ, 0x7610, R212 ;  /* 0x00007610ffd47816 */ /* 0x000fe200000000d4 */
[----:B------:R0:W2:Y:S01]  /*55b0*/  @!P0 LDG.E.U16 R213, desc[UR8][R72.64] ;  /* 0x0000000848d58981 */ /* 0x0000a2000c1e1500 */
[----:B------:R-:W-:Y:S01]  /*55c0*/  PRMT R74, RZ, 0x7610, R74 ;  /* 0x00007610ff4a7816 */ /* 0x000fe2000000004a */
[--C-:B------:R-:W-:Y:S01]  /*55d0*/  IMAD.X R63, R169, 0x1, R180.reuse, P2 ;  /* 0x00000001a93f7824 */ /* 0x100fe200010e06b4 */
[-C--:B------:R-:W-:Y:S02]  /*55e0*/  IADD3 R192, P1, PT, R36, R179.reuse, RZ ;  /* 0x000000b324c07210 */ /* 0x080fe40007f3e0ff */
[----:B------:R1:W2:Y:S01]  /*55f0*/  @!P0 LDG.E.U16 R212, desc[UR8][R70.64] ;  /* 0x0000000846d48981 */ /* 0x0002a2000c1e1500 */
[----:B------:R-:W-:Y:S02]  /*5600*/  PRMT R211, RZ, 0x7610, R211 ;  /* 0x00007610ffd37816 */ /* 0x000fe400000000d3 */
[----:B0-----:R-:W-:Y:S01]  /*5610*/  IADD3 R72, P2, PT, R18, R179, RZ ;  /* 0x000000b312487210 */ /* 0x001fe20007f5e0ff */
[----:B------:R-:W-:Y:S01]  /*5620*/  IMAD.X R193, R37, 0x1, R180, P1 ;  /* 0x0000000125c17824 */ /* 0x000fe200008e06b4 */
[----:B------:R0:W2:Y:S01]  /*5630*/  @!P0 LDG.E.U16 R74, desc[UR8][R62.64] ;  /* 0x000000083e4a8981 */ /* 0x0000a2000c1e1500 */
[----:B------:R-:W-:-:S02]  /*5640*/  PRMT R225, RZ, 0x7610, R225 ;  /* 0x00007610ffe17816 */ /* 0x000fc400000000e1 */
[--C-:B------:R-:W-:Y:S01]  /*5650*/  IMAD.X R73, R19, 0x1, R180.reuse, P2 ;  /* 0x0000000113497824 */ /* 0x100fe200010e06b4 */
[-C--:B-1----:R-:W-:Y:S01]  /*5660*/  IADD3 R70, P1, PT, R52, R179.reuse, RZ ;  /* 0x000000b334467210 */ /* 0x082fe20007f3e0ff */
[----:B------:R1:W2:Y:S01]  /*5670*/  @!P0 LDG.E.U16 R211, desc[UR8][R68.64] ;  /* 0x0000000844d38981 */ /* 0x0002a2000c1e1500 */
[----:B------:R-:W-:Y:S02]  /*5680*/  PRMT R209, RZ, 0x7610, R209 ;  /* 0x00007610ffd17816 */ /* 0x000fe400000000d1 */
[-C--:B0-----:R-:W-:Y:S01]  /*5690*/  IADD3 R62, P2, PT, R42, R179.reuse, RZ ;  /* 0x000000b32a3e7210 */ /* 0x081fe20007f5e0ff */
[--C-:B------:R-:W-:Y:S01]  /*56a0*/  IMAD.X R71, R53, 0x1, R180.reuse, P1 ;  /* 0x0000000135477824 */ /* 0x100fe200008e06b4 */
[----:B------:R0:W2:Y:S01]  /*56b0*/  @!P0 LDG.E.U16 R225, desc[UR8][R72.64] ;  /* 0x0000000848e18981 */ /* 0x0000a2000c1e1500 */
[----:B------:R-:W-:Y:S02]  /*56c0*/  PRMT R205, RZ, 0x7610, R205 ;  /* 0x00007610ffcd7816 */ /* 0x000fe400000000cd */
[----:B------:R-:W-:Y:S01]  /*56d0*/  IMAD.X R63, R43, 0x1, R180, P2 ;  /* 0x000000012b3f7824 */ /* 0x000fe200010e06b4 */
[-C--:B-1----:R-:W-:Y:S01]  /*56e0*/  IADD3 R68, P1, PT, R156, R179.reuse, RZ ;  /* 0x000000b39c447210 */ /* 0x082fe20007f3e0ff */
[----:B------:R1:W2:Y:S01]  /*56f0*/  @!P0 LDG.E.U16 R209, desc[UR8][R60.64] ;  /* 0x000000083cd18981 */ /* 0x0002a2000c1e1500 */
[----:B0-----:R-:W-:-:S03]  /*5700*/  IADD3 R72, P2, PT, R162, R179, RZ ;  /* 0x000000b3a2487210 */ /* 0x001fc60007f5e0ff */
[----:B------:R-:W-:Y:S01]  /*5710*/  IMAD.X R69, R157, 0x1, R180, P1 ;  /* 0x000000019d457824 */ /* 0x000fe200008e06b4 */
[----:B------:R0:W2:Y:S01]  /*5720*/  @!P0 LDG.E.U16 R205, desc[UR8][R62.64] ;  /* 0x000000083ecd8981 */ /* 0x0000a2000c1e1500 */
[----:B------:R-:W-:Y:S01]  /*5730*/  PRMT R220, RZ, 0x7610, R220 ;  /* 0x00007610ffdc7816 */ /* 0x000fe200000000dc */
[--C-:B------:R-:W-:Y:S01]  /*5740*/  IMAD.X R73, R163, 0x1, R180.reuse, P2 ;  /* 0x00000001a3497824 */ /* 0x100fe200010e06b4 */
[-C--:B-1----:R-:W-:Y:S02]  /*5750*/  IADD3 R60, P1, PT, R6, R179.reuse, RZ ;  /* 0x000000b3063c7210 */ /* 0x082fe40007f3e0ff */
[----:B------:R-:W-:Y:S02]  /*5760*/  PRMT R221, RZ, 0x7610, R221 ;  /* 0x00007610ffdd7816 */ /* 0x000fe400000000dd */
[----:B------:R-:W-:Y:S02]  /*5770*/  PRMT R207, RZ, 0x7610, R207 ;  /* 0x00007610ffcf7816 */ /* 0x000fe400000000cf */
[-C--:B0-----:R-:W-:Y:S01]  /*5780*/  IADD3 R62, P2, PT, R20, R179.reuse, RZ ;  /* 0x000000b3143e7210 */ /* 0x081fe20007f5e0ff */
[----:B------:R-:W-:Y:S01]  /*5790*/  IMAD.X R61, R7, 0x1, R180, P1 ;  /* 0x00000001073d7824 */ /* 0x000fe200008e06b4 */
[----:B------:R0:W2:Y:S01]  /*57a0*/  @!P0 LDG.E.U16 R220, desc[UR8][R72.64] ;  /* 0x0000000848dc8981 */ /* 0x0000a2000c1e1500 */
[----:B------:R-:W-:-:S02]  /*57b0*/  IADD3 R242, P1, PT, R14, R179, RZ ;  /* 0x000000b30ef27210 */ /* 0x000fc40007f3e0ff */
[----:B------:R-:W-:Y:S01]  /*57c0*/  IMAD.X R63, R21, 0x1, R180, P2 ;  /* 0x00000001153f7824 */ /* 0x000fe200010e06b4 */
[----:B------:R1:W2:Y:S01]  /*57d0*/  @!P0 LDG.E.U16 R221, desc[UR8][R188.64] ;  /* 0x00000008bcdd8981 */ /* 0x0002a2000c1e1500 */
[----:B------:R-:W-:Y:S01]  /*57e0*/  PRMT R210, RZ, 0x7610, R210 ;  /* 0x00007610ffd27816 */ /* 0x000fe200000000d2 */
[----:B------:R-:W-:Y:S02]  /*57f0*/  IMAD.X R243, R15, 0x1, R180, P1 ;  /* 0x000000010ff37824 */ /* 0x000fe400008e06b4 */
[----:B------:R3:W2:Y:S01]  /*5800*/  @!P0 LDG.E.U16 R207, desc[UR8][R70.64] ;  /* 0x0000000846cf8981 */ /* 0x0006a2000c1e1500 */
[-C--:B0-----:R-:W-:Y:S02]  /*5810*/  IADD3 R72, P2, PT, R44, R179.reuse, RZ ;  /* 0x000000b32c487210 */ /* 0x081fe40007f5e0ff */
[----:B------:R-:W-:Y:S01]  /*5820*/  PRMT R208, RZ, 0x7610, R208 ;  /* 0x00007610ffd07816 */ /* 0x000fe200000000d0 */
[----:B------:R0:W2:Y:S01]  /*5830*/  @!P0 LDG.E.U16 R210, desc[UR8][R62.64] ;  /* 0x000000083ed28981 */ /* 0x0000a2000c1e1500 */
[----:B-1----:R-:W-:Y:S01]  /*5840*/  PRMT R188, RZ, 0x7610, R188 ;  /* 0x00007610ffbc7816 */ /* 0x002fe200000000bc */
[----:B------:R-:W-:Y:S01]  /*5850*/  IMAD.X R73, R45, 0x1, R180, P2 ;  /* 0x000000012d497824 */ /* 0x000fe200010e06b4 */
[----:B---3--:R-:W-:-:S02]  /*5860*/  IADD3 R70, P1, PT, R30, R179, RZ ;  /* 0x000000b31e467210 */ /* 0x008fc40007f3e0ff */
[----:B------:R-:W3:Y:S01]  /*5870*/  @!P0 LDG.E.U16 R208, desc[UR8][R192.64] ;  /* 0x00000008c0d08981 */ /* 0x000ee2000c1e1500 */
[----:B------:R-:W-:-:S03]  /*5880*/  PRMT R196, RZ, 0x7610, R196 ;  /* 0x00007610ffc47816 */ /* 0x000fc600000000c4 */
[----:B------:R1:W3:Y:S01]  /*5890*/  @!P0 LDG.E.U16 R188, desc[UR8][R72.64] ;  /* 0x0000000848bc8981 */ /* 0x0002e2000c1e1500 */
[--C-:B------:R-:W-:Y:S01]  /*58a0*/  IMAD.X R71, R31, 0x1, R180.reuse, P1 ;  /* 0x000000011f477824 */ /* 0x100fe200008e06b4 */
[-C--:B0-----:R-:W-:Y:S02]  /*58b0*/  IADD3 R62, P2, PT, R164, R179.reuse, RZ ;  /* 0x000000b3a43e7210 */ /* 0x081fe40007f5e0ff */
[----:B------:R0:W3:Y:S01]  /*58c0*/  @!P0 LDG.E.U16 R196, desc[UR8][R60.64] ;  /* 0x000000083cc48981 */ /* 0x0000e2000c1e1500 */
[-C--:B-1----:R-:W-:Y:S02]  /*58d0*/  IADD3 R72, P1, PT, R38, R179.reuse, RZ ;  /* 0x000000b326487210 */ /* 0x082fe40007f3e0ff */
[----:B------:R-:W-:Y:S01]  /*58e0*/  IMAD.X R63, R165, 0x1, R180, P2 ;  /* 0x00000001a53f7824 */ /* 0x000fe200010e06b4 */
[----:B------:R-:W-:Y:S02]  /*58f0*/  PRMT R193, RZ, 0x7610, R193 ;  /* 0x00007610ffc17816 */ /* 0x000fe400000000c1 */
[----:B------:R-:W-:Y:S01]  /*5900*/  PRMT R204, RZ, 0x7610, R204 ;  /* 0x00007610ffcc7816 */ /* 0x000fe200000000cc */
[----:B------:R-:W-:Y:S01]  /*5910*/  IMAD.X R73, R39, 0x1, R180, P1 ;  /* 0x0000000127497824 */ /* 0x000fe200008e06b4 */
[----:B0-----:R-:W-:-:S02]  /*5920*/  IADD3 R60, P1, PT, R54, R179, RZ ;  /* 0x000000b3363c7210 */ /* 0x001fc40007f3e0ff */
[----:B------:R-:W-:Y:S01]  /*5930*/  IADD3 R240, P2, PT, R22, R179, RZ ;  /* 0x000000b316f07210 */ /* 0x000fe20007f5e0ff */
[----:B------:R0:W3:Y:S01]  /*5940*/  @!P0 LDG.E.U16 R193, desc[UR8][R70.64] ;  /* 0x0000000846c18981 */ /* 0x0000e2000c1e1500 */
[----:B------:R-:W-:Y:S01]  /*5950*/  PRMT R206, RZ, 0x7610, R206 ;  /* 0x00007610ffce7816 */ /* 0x000fe200000000ce */
[----:B------:R-:W-:Y:S01]  /*5960*/  IMAD.X R61, R55, 0x1, R180, P1 ;  /* 0x00000001373d7824 */ /* 0x000fe200008e06b4 */
[----:B------:R-:W-:Y:S01]  /*5970*/  PRMT R194, RZ, 0x7610, R194 ;  /* 0x00007610ffc27816 */ /* 0x000fe200000000c2 */
[----:B------:R1:W3:Y:S01]  /*5980*/  @!P0 LDG.E.U16 R204, desc[UR8][R62.64] ;  /* 0x000000083ecc8981 */ /* 0x0002e2000c1e1500 */
[----:B------:R-:W-:-:S03]  /*5990*/  IMAD.X R241, R23, 0x1, R180, P2 ;  /* 0x0000000117f17824 */ /* 0x000fc600010e06b4 */
[----:B------:R4:W3:Y:S01]  /*59a0*/  @!P0 LDG.E.U16 R206, desc[UR8][R68.64] ;  /* 0x0000000844ce8981 */ /* 0x0008e2000c1e1500 */
[----:B0-----:R-:W-:-:S03]  /*59b0*/  IADD3 R70, P1, PT, R158, R179, RZ ;  /* 0x000000b39e467210 */ /* 0x001fc60007f3e0ff */
[----:B------:R0:W3:Y:S01]  /*59c0*/  @!P0 LDG.E.U16 R194, desc[UR8][R240.64] ;  /* 0x00000008f0c28981 */ /* 0x0000e2000c1e1500 */
[----:B-1----:R-:W-:Y:S01]  /*59d0*/  IADD3 R62, P2, PT, R46, R179, RZ ;  /* 0x000000b32e3e7210 */ /* 0x002fe20007f5e0ff */
[----:B------:R-:W-:Y:S01]  /*59e0*/  IMAD.X R71, R159, 0x1, R180, P1 ;  /* 0x000000019f477824 */ /* 0x000fe200008e06b4 */
[----:B----4-:R-:W-:-:S03]  /*59f0*/  PRMT R68, RZ, 0x7610, R68 ;  /* 0x00007610ff447816 */ /* 0x010fc60000000044 */
[----:B------:R-:W-:Y:S01]  /*5a00*/  IMAD.X R63, R47, 0x1, R180, P2 ;  /* 0x000000012f3f7824 */ /* 0x000fe200010e06b4 */
[-C--:B0-----:R-:W-:Y:S02]  /*5a10*/  IADD3 R240, P1, PT, R8, R179.reuse, RZ ;  /* 0x000000b308f07210 */ /* 0x081fe40007f3e0ff */
[----:B------:R-:W-:Y:S02]  /*5a20*/  PRMT R190, RZ, 0x7610, R190 ;  /* 0x00007610ffbe7816 */ /* 0x000fe400000000be */
[----:B------:R0:W4:Y:S01]  /*5a30*/  @!P0 LDG.E.U16 R68, desc[UR8][R62.64] ;  /* 0x000000083e448981 */ /* 0x000122000c1e1500 */
[----:B------:R-:W-:Y:S01]  /*5a40*/  IMAD.X R241, R9, 0x1, R180, P1 ;  /* 0x0000000109f17824 */ /* 0x000fe200008e06b4 */
[----:B------:R-:W-:Y:S02]  /*5a50*/  PRMT R192, RZ, 0x7610, R192 ;  /* 0x00007610ffc07816 */ /* 0x000fe400000000c0 */
[----:B------:R-:W-:Y:S01]  /*5a60*/  PRMT R195, RZ, 0x7610, R195 ;  /* 0x00007610ffc37816 */ /* 0x000fe200000000c3 */
[----:B------:R1:W4:Y:S01]  /*5a70*/  @!P0 LDG.E.U16 R190, desc[UR8][R60.64] ;  /* 0x000000083cbe8981 */ /* 0x000322000c1e1500 */
[----:B0-----:R-:W-:-:S03]  /*5a80*/  IADD3 R62, P1, PT, R16, R179, RZ ;  /* 0x000000b3103e7210 */ /* 0x001fc60007f3e0ff */
[----:B------:R0:W4:Y:S02]  /*5a90*/  @!P0 LDG.E.U16 R192, desc[UR8][R72.64] ;  /* 0x0000000848c08981 */ /* 0x000124000c1e1500 */
[----:B------:R-:W-:Y:S01]  /*5aa0*/  IMAD.X R63, R17, 0x1, R180, P1 ;  /* 0x00000001113f7824 */ /* 0x000fe200008e06b4 */
[----:B-1----:R-:W-:Y:S01]  /*5ab0*/  IADD3 R60, P1, PT, R24, R179, RZ ;  /* 0x000000b3183c7210 */ /* 0x002fe20007f3e0ff */
[----:B------:R1:W4:Y:S01]  /*5ac0*/  @!P0 LDG.E.U16 R195, desc[UR8][R242.64] ;  /* 0x00000008f2c38981 */ /* 0x000322000c1e1500 */
[----:B0-----:R-:W-:-:S03]  /*5ad0*/  PRMT R73, RZ, 0x7610, R73 ;  /* 0x00007610ff497816 */ /* 0x001fc60000000049 */
[----:B------:R-:W-:Y:S01]  /*5ae0*/  IMAD.X R61, R25, 0x1, R180, P1 ;  /* 0x00000001193d7824 */ /* 0x000fe200008e06b4 */
[----:B------:R-:W-:Y:S02]  /*5af0*/  PRMT R189, RZ, 0x7610, R189 ;  /* 0x00007610ffbd7816 */ /* 0x000fe400000000bd */
[----:B-1----:R-:W-:Y:S01]  /*5b00*/  IADD3 R242, P1, PT, R32, R179, RZ ;  /* 0x000000b320f27210 */ /* 0x002fe20007f3e0ff */
[----:B------:R0:W4:Y:S01]  /*5b10*/  @!P0 LDG.E.U16 R73, desc[UR8][R240.64] ;  /* 0x00000008f0498981 */ /* 0x000122000c1e1500 */
[----:B------:R-:W-:-:S03]  /*5b20*/  PRMT R72, RZ, 0x7610, R72 ;  /* 0x00007610ff487816 */ /* 0x000fc60000000048 */
[----:B------:R-:W-:Y:S01]  /*5b30*/  IMAD.X R243, R33, 0x1, R180, P1 ;  /* 0x0000000121f37824 */ /* 0x000fe200008e06b4 */
[----:B------:R1:W4:Y:S04]  /*5b40*/  @!P0 LDG.E.U16 R189, desc[UR8][R70.64] ;  /* 0x0000000846bd8981 */ /* 0x000328000c1e1500 */
[----:B------:R5:W4:Y:S01]  /*5b50*/  @!P0 LDG.E.U16 R72, desc[UR8][R62.64] ;  /* 0x000000083e488981 */ /* 0x000b22000c1e1500 */
[----:B0-----:R-:W-:Y:S02]  /*5b60*/  IADD3 R240, P1, PT, R40, R179, RZ ;  /* 0x000000b328f07210 */ /* 0x001fe40007f3e0ff */
[----:B-1----:R-:W-:-:S03]  /*5b70*/  PRMT R71, RZ, 0x7610, R71 ;  /* 0x00007610ff477816 */ /* 0x002fc60000000047 */
[--C-:B------:R-:W-:Y:S01]  /*5b80*/  IMAD.X R241, R41, 0x1, R180.reuse, P1 ;  /* 0x0000000129f17824 */ /* 0x100fe200008e06b4 */
[-C--:B-----5:R-:W-:Y:S02]  /*5b90*/  IADD3 R62, P1, PT, R48, R179.reuse, RZ ;  /* 0x000000b3303e7210 */ /* 0x0a0fe40007f3e0ff */
[----:B------:R-:W-:Y:S01]  /*5ba0*/  IADD3 R244, P2, PT, R166, R179, RZ ;  /* 0x000000b3a6f47210 */ /* 0x000fe20007f5e0ff */
[----:B------:R0:W5:Y:S02]  /*5bb0*/  @!P0 LDG.E.U16 R71, desc[UR8][R60.64] ;  /* 0x000000083c478981 */ /* 0x000164000c1e1500 */
[--C-:B------:R-:W-:Y:S01]  /*5bc0*/  IMAD.X R63, R49, 0x1, R180.reuse, P1 ;  /* 0x00000001313f7824 */ /* 0x100fe200008e06b4 */
[----:B------:R-:W-:Y:S01]  /*5bd0*/  PRMT R99, RZ, 0x7610, R99 ;  /* 0x00007610ff637816 */ /* 0x000fe20000000063 */
[----:B------:R-:W-:Y:S01]  /*5be0*/  IMAD.X R245, R167, 0x1, R180, P2 ;  /* 0x00000001a7f57824 */ /* 0x000fe200010e06b4 */
[----:B------:R-:W-:Y:S02]  /*5bf0*/  PRMT R66, RZ, 0x7610, R66 ;  /* 0x00007610ff427816 */ /* 0x000fe40000000042 */
[----:B------:R-:W-:-:S02]  /*5c00*/  PRMT R70, RZ, 0x7610, R70 ;  /* 0x00007610ff467816 */ /* 0x000fc40000000046 */
[----:B------:R-:W-:Y:S01]  /*5c10*/  PRMT R69, RZ, 0x7610, R69 ;  /* 0x00007610ff457816 */ /* 0x000fe20000000045 */
[----:B------:R-:W5:Y:S01]  /*5c20*/  @!P0 LDG.E.U16 R99, desc[UR8][R244.64] ;  /* 0x00000008f4638981 */ /* 0x000f62000c1e1500 */
[----:B0-----:R-:W-:Y:S02]  /*5c30*/  IADD3 R60, P1, PT, R160, R179, RZ ;  /* 0x000000b3a03c7210 */ /* 0x001fe40007f3e0ff */
[----:B------:R-:W-:Y:S01]  /*5c40*/  PRMT R239, RZ, 0x7610, R239 ;  /* 0x00007610ffef7816 */ /* 0x000fe200000000ef */
[----:B------:R-:W5:Y:S02]  /*5c50*/  @!P0 LDG.E.U16 R66, desc[UR8][R242.64] ;  /* 0x00000008f2428981 */ /* 0x000f64000c1e1500 */
[----:B------:R-:W-:Y:S02]  /*5c60*/  IMAD.X R61, R161, 0x1, R180, P1 ;  /* 0x00000001a13d7824 */ /* 0x000fe400008e06b4 */
[----:B------:R-:W5:Y:S04]  /*5c70*/  @!P0 LDG.E.U16 R70, desc[UR8][R240.64] ;  /* 0x00000008f0468981 */ /* 0x000f68000c1e1500 */
[----:B------:R0:W5:Y:S04]  /*5c80*/  @!P0 LDG.E.U16 R69, desc[UR8][R62.64] ;  /* 0x000000083e458981 */ /* 0x000168000c1e1500 */
[----:B------:R1:W5:Y:S01]  /*5c90*/  @!P0 LDG.E.U16 R239, desc[UR8][R60.64] ;  /* 0x000000083cef8981 */ /* 0x000362000c1e1500 */
[----:B0-----:R-:W0:Y:S01]  /*5ca0*/  S2R R62, SR_TID.X ;  /* 0x00000000003e7919 */ /* 0x001e220000002100 */
[----:B------:R-:W-:Y:S01]  /*5cb0*/  IMAD.SHL.U32 R187, R187, 0x2, RZ ;  /* 0x00000002bbbb7824 */ /* 0x000fe200078e00ff */
[----:B-1----:R-:W-:-:S04]  /*5cc0*/  SHF.R.S32.HI R60, RZ, 0x6, R186 ;  /* 0x00000006ff3c7819 */ /* 0x002fc800000114ba */
[----:B------:R-:W-:-:S04]  /*5cd0*/  SGXT R60, R60, 0x1 ;  /* 0x000000013c3c781a */ /* 0x000fc80000000200 */
[----:B------:R-:W-:Y:S02]  /*5ce0*/  LOP3.LUT R60, R187, 0x90, R60, 0x78, !PT ;  /* 0x00000090bb3c7812 */ /* 0x000fe400078e783c */
[----:B0-----:R-:W-:Y:S02]  /*5cf0*/  LOP3.LUT R61, R62, 0x3f, RZ, 0xc0, !PT ;  /* 0x0000003f3e3d7812 */ /* 0x001fe400078ec0ff */
[--C-:B------:R-:W-:Y:S02]  /*5d00*/  SHF.R.S32.HI R63, RZ, 0x6, R62.reuse ;  /* 0x00000006ff3f7819 */ /* 0x100fe4000001143e */
[----:B------:R-:W-:Y:S01]  /*5d10*/  SHF.R.S32.HI R187, RZ, 0x2, R62 ;  /* 0x00000002ffbb7819 */ /* 0x000fe2000001143e */
[----:B------:R-:W-:Y:S01]  /*5d20*/  IMAD.SHL.U32 R186, R61, 0x2, RZ ;  /* 0x000000023dba7824 */ /* 0x000fe200078e00ff */
[----:B------:R-:W-:Y:S02]  /*5d30*/  SGXT R63, R63, 0x1 ;  /* 0x000000013f3f781a */ /* 0x000fe40000000200 */
[----:B------:R-:W-:-:S02]  /*5d40*/  SGXT R187, R187, 0x1 ;  /* 0x00000001bbbb781a */ /* 0x000fc40000000200 */
[----:B------:R-:W-:Y:S01]  /*5d50*/  LOP3.LUT R61, R186, 0x90, R63, 0x78, !PT ;  /* 0x00000090ba3d7812 */ /* 0x000fe200078e783f */
[----:B------:R-:W-:Y:S01]  /*5d60*/  IMAD.SHL.U32 R63, R62, 0x20, RZ ;  /* 0x000000203e3f7824 */ /* 0x000fe200078e00ff */
[----:B------:R-:W-:-:S04]  /*5d70*/  LOP3.LUT R186, R187, 0x90, RZ, 0xc0, !PT ;  /* 0x00000090bbba7812 */ /* 0x000fc800078ec0ff */
[----:B------:R-:W-:Y:S02]  /*5d80*/  LOP3.LUT R186, R186, 0x60, R63, 0xf8, !PT ;  /* 0x00000060baba7812 */ /* 0x000fe400078ef83f */
[----:B------:R-:W-:Y:S02]  /*5d90*/  LOP3.LUT R240, R63, 0xc00, RZ, 0xc0, !PT ;  /* 0x00000c003ff07812 */ /* 0x000fe400078ec0ff */
[----:B------:R-:W-:-:S05]  /*5da0*/  LOP3.LUT R63, R62, 0x7, RZ, 0xc0, !PT ;  /* 0x000000073e3f7812 */ /* 0x000fca00078ec0ff */
[C---:B------:R-:W-:Y:S02]  /*5db0*/  IMAD R187, R63.reuse, 0x80, R240 ;  /* 0x000000803fbb7824 */ /* 0x040fe400078e02f0 */
[----:B------:R-:W-:Y:S02]  /*5dc0*/  IMAD.SHL.U32 R240, R63, 0x10, RZ ;  /* 0x000000103ff07824 */ /* 0x000fe400078e00ff */
[C---:B------:R-:W-:Y:S02]  /*5dd0*/  IMAD.SHL.U32 R63, R62.reuse, 0x2, RZ ;  /* 0x000000023e3f7824 */ /* 0x040fe400078e00ff */
[----:B------:R-:W-:-:S03]  /*5de0*/  IMAD.SHL.U32 R62, R62, 0x10, RZ ;  /* 0x000000103e3e7824 */ /* 0x000fc600078e00ff */
[--C-:B------:R-:W-:Y:S02]  /*5df0*/  LOP3.LUT R240, R240, 0x30, R63.reuse, 0x78, !PT ;  /* 0x00000030f0f07812 */ /* 0x100fe400078e783f */
[----:B------:R-:W-:Y:S02]  /*5e00*/  LOP3.LUT R63, R186, 0x10, R63, 0x78, !PT ;  /* 0x00000010ba3f7812 */ /* 0x000fe400078e783f */
[----:B------:R-:W-:Y:S01]  /*5e10*/  LOP3.LUT R62, R62, 0x100, RZ, 0xc0, !PT ;  /* 0x000001003e3e7812 */ /* 0x000fe200078ec0ff */
[----:B------:R-:W-:Y:S03]  /*5e20*/  STS.U16 [R60+UR5+0x4000], R67 ;  /* 0x004000433c007988 */ /* 0x000fe60008000405 */
[----:B------:R-:W-:Y:S01]  /*5e30*/  IADD3 R186, PT, PT, R63, UR5, R62 ;  /* 0x000000053fba7c10 */ /* 0x000fe2000fffe03e */
[----:B------:R-:W-:Y:S01]  /*5e40*/  STS.U16 [R60+UR5+0x4100], R191 ;  /* 0x004100bf3c007988 */ /* 0x000fe20008000405 */
[----:B------:R-:W-:-:S03]  /*5e50*/  LOP3.LUT R63, R61, 0x20, RZ, 0x3c, !PT ;  /* 0x000000203d3f7812 */ /* 0x000fc600078e3cff */
[----:B------:R-:W-:Y:S04]  /*5e60*/  STS.U16 [R60+UR5+0x4200], R236 ;  /* 0x004200ec3c007988 */ /* 0x000fe80008000405 */
[----:B--2---:R-:W-:Y:S04]  /*5e70*/  STS.U16 [R60+UR5+0x4300], R65 ;  /* 0x004300413c007988 */ /* 0x004fe80008000405 */
[----:B------:R-:W-:Y:S04]  /*5e80*/  STS.U16 [R60+UR5+0x4400], R64 ;  /* 0x004400403c007988 */ /* 0x000fe80008000405 */
[----:B------:R-:W-:Y:S04]  /*5e90*/  STS.U16 [R60+UR5+0x4500], R238 ;  /* 0x004500ee3c007988 */ /* 0x000fe80008000405 */
[----:B------:R-:W-:Y:S04]  /*5ea0*/  STS.U16 [R60+UR5+0x4600], R237 ;  /* 0x004600ed3c007988 */ /* 0x000fe80008000405 */
[----:B------:R0:W-:Y:S04]  /*5eb0*/  STS.U16 [R60+UR5+0x4700], R235 ;  /* 0x004700eb3c007988 */ /* 0x0001e80008000405 */
[----:B------:R-:W-:Y:S04]  /*5ec0*/  STS.U16 [R61+UR5+0x1c00], R234 ;  /* 0x001c00ea3d007988 */ /* 0x000fe80008000405 */
[----:B------:R-:W-:Y:S01]  /*5ed0*/  STS.U16 [R61+UR5+0x2000], R233 ;  /* 0x002000e93d007988 */ /* 0x000fe20008000405 */
[----:B0-----:R-:W-:-:S03]  /*5ee0*/  LOP3.LUT R60, R61, 0x40, RZ, 0x3c, !PT ;  /* 0x000000403d3c7812 */ /* 0x001fc600078e3cff */
[----:B------:R-:W-:Y:S04]  /*5ef0*/  STS.U16 [R61+UR5+0x2400], R232 ;  /* 0x002400e83d007988 */ /* 0x000fe80008000405 */
[----:B------:R-:W-:Y:S04]  /*5f00*/  STS.U16 [R61+UR5+0x2800], R231 ;  /* 0x002800e73d007988 */ /* 0x000fe80008000405 */
[----:B------:R-:W-:Y:S04]  /*5f10*/  STS.U16 [R61+UR5+0x2c00], R230 ;  /* 0x002c00e63d007988 */ /* 0x000fe80008000405 */
[----:B------:R-:W-:Y:S04]  /*5f20*/  STS.U16 [R61+UR5+0x3000], R229 ;  /* 0x003000e53d007988 */ /* 0x000fe80008000405 */
[----:B------:R-:W-:Y:S04]  /*5f30*/  STS.U16 [R61+UR5+0x3400], R228 ;  /* 0x003400e43d007988 */ /* 0x000fe80008000405 */
[----:B------:R-:W-:Y:S04]  /*5f40*/  STS.U16 [R61+UR5+0x400], R227 ;  /* 0x000400e33d007988 */ /* 0x000fe80008000405 */
[----:B------:R-:W-:Y:S04]  /*5f50*/  STS.U16 [R61+UR5], R226 ;  /* 0x000000e23d007988 */ /* 0x000fe80008000405 */
[----:B------:R-:W-:Y:S04]  /*5f60*/  STS.U16 [R61+UR5+0x800], R225 ;  /* 0x000800e13d007988 */ /* 0x000fe80008000405 */
[----:B------:R-:W-:Y:S04]  /*5f70*/  STS.U16 [R61+UR5+0xc00], R224 ;  /* 0x000c00e03d007988 */ /* 0x000fe80008000405 */
[----:B------:R-:W-:Y:S04]  /*5f80*/  STS.U16 [R61+UR5+0x1000], R223 ;  /* 0x001000df3d007988 */ /* 0x000fe80008000405 */
[----:B------:R-:W-:Y:S04]  /*5f90*/  STS.U16 [R61+UR5+0x1400], R205 ;  /* 0x001400cd3d007988 */ /* 0x000fe80008000405 */
[----:B------:R-:W-:Y:S04]  /*5fa0*/  STS.U16 [R61+UR5+0x1800], R222 ;  /* 0x001800de3d007988 */ /* 0x000fe80008000405 */
[----:B------:R-:W-:Y:S04]  /*5fb0*/  STS.U16 [R61+UR5+0x3800], R221 ;  /* 0x003800dd3d007988 */ /* 0x000fe80008000405 */
[----:B------:R0:W-:Y:S04]  /*5fc0*/  STS.U16 [R61+UR5+0x3c00], R220 ;  /* 0x003c00dc3d007988 */ /* 0x0001e80008000405 */
        /* <DEDUP_REMOVED lines=12> */
[----:B---3--:R-:W-:Y:S04]  /*6090*/  STS.U16 [R63+UR5+0x1100], R208 ;  /* 0x001100d03f007988 */ /* 0x008fe80008000405 */
        /* <DEDUP_REMOVED lines=12> */
[----:B----4-:R-:W-:Y:S04]  /*6160*/  STS.U16 [R60+UR5+0x600], R195 ;  /* 0x000600c33c007988 */ /* 0x010fe80008000405 */
[----:B------:R-:W-:Y:S04]  /*6170*/  STS.U16 [R60+UR5+0xa00], R194 ;  /* 0x000a00c23c007988 */ /* 0x000fe80008000405 */
[----:B------:R-:W-:Y:S04]  /*6180*/  STS.U16 [R60+UR5+0xe00], R193 ;  /* 0x000e00c13c007988 */ /* 0x000fe80008000405 */
[----:B------:R-:W-:Y:S04]  /*6190*/  STS.U16 [R60+UR5+0x1200], R192 ;  /* 0x001200c03c007988 */ /* 0x000fe80008000405 */
[----:B------:R-:W-:Y:S04]  /*61a0*/  STS.U16 [R60+UR5+0x1600], R68 ;  /* 0x001600443c007988 */ /* 0x000fe80008000405 */
[----:B------:R-:W-:Y:S04]  /*61b0*/  STS.U16 [R60+UR5+0x1a00], R190 ;  /* 0x001a00be3c007988 */ /* 0x000fe80008000405 */
[----:B------:R-:W-:Y:S04]  /*61c0*/  STS.U16 [R60+UR5+0x3a00], R189 ;  /* 0x003a00bd3c007988 */ /* 0x000fe80008000405 */
[----:B-----5:R-:W-:Y:S04]  /*61d0*/  STS.U16 [R60+UR5+0x3e00], R99 ;  /* 0x003e00633c007988 */ /* 0x020fe80008000405 */
        /* <DEDUP_REMOVED lines=15> */
[----:B------:R-:W-:Y:S01]  /*62d0*/  STS.U16 [R61+UR5+0x3b00], R239 ;  /* 0x003b00ef3d007988 */ /* 0x000fe20008000405 */
[----:B------:R-:W-:Y:S01]  /*62e0*/  BAR.SYNC.DEFER_BLOCKING 0x0 ;  /* 0x0000000000007b1d */ /* 0x000fe20000010000 */
[----:B------:R-:W-:-:S05]  /*62f0*/  IMAD.IADD R187, R187, 0x1, R240 ;  /* 0x00000001bbbb7824 */ /* 0x000fca00078e02f0 */
[----:B------:R-:W-:Y:S04]  /*6300*/  LDSM.16.MT88.4 R96, [R186+0x4000] ;  /* 0x00400000ba60783b */ /* 0x000fe80000004200 */
[----:B------:R-:W0:Y:S04]  /*6310*/  LDSM.16.M88.4 R72, [R187+UR5] ;  /* 0x00000005bb48783b */ /* 0x000e280008000200 */
[----:B------:R-:W1:Y:S04]  /*6320*/  LDSM.16.M88.4 R68, [R187+UR5+0x1000] ;  /* 0x00100005bb44783b */ /* 0x000e680008000200 */
[----:B------:R-:W2:Y:S04]  /*6330*/  LDSM.16.M88.4 R64, [R187+UR5+0x2000] ;  /* 0x00200005bb40783b */ /* 0x000ea80008000200 */
[----:B------:R3:W4:Y:S04]  /*6340*/  LDSM.16.M88.4 R60, [R187+UR5+0x3000] ;  /* 0x00300005bb3c783b */ /* 0x0007280008000200 */
[----:B------:R-:W5:Y:S01]  /*6350*/  LDSM.16.MT88.4 R80, [R186+0x4200] ;  /* 0x00420000ba50783b */ /* 0x000f620000004200 */
[----:B---3--:R-:W-:Y:S01]  /*6360*/  LOP3.LUT R187, R187, 0x40, RZ, 0x3c, !PT ;  /* 0x00000040bbbb7812 */ /* 0x008fe200078e3cff */
[C---:B0-----:R-:W-:Y:S08]  /*6370*/  HMMA.16816.F32 R76, R96.reuse, R72, R76 ;  /* 0x00000048604c723c */ /* 0x041ff0000000184c */
[C---:B-1----:R-:W-:Y:S08]  /*6380*/  HMMA.16816.F32 R84, R96.reuse, R68, R84 ;  /* 0x000000446054723c */ /* 0x042ff00000001854 */
[C---:B--2---:R-:W-:Y:S08]  /*6390*/  HMMA.16816.F32 R88, R96.reuse, R64, R88 ;  /* 0x000000406058723c */ /* 0x044ff00000001858 */
[----:B----4-:R-:W-:Y:S08]  /*63a0*/  HMMA.16816.F32 R92, R96, R60, R92 ;  /* 0x0000003c605c723c */ /* 0x010ff0000000185c */
[C---:B-----5:R-:W-:Y:S01]  /*63b0*/  HMMA.16816.F32 R76, R80.reuse, R74, R76 ;  /* 0x0000004a504c723c */ /* 0x060fe2000000184c */
[----:B------:R-:W-:Y:S07]  /*63c0*/  LDSM.16.MT88.4 R72, [R186+0x4400] ;  /* 0x00440000ba48783b */ /* 0x000fee0000004200 */
[C---:B------:R-:W-:Y:S01]  /*63d0*/  HMMA.16816.F32 R84, R80.reuse, R70, R84 ;  /* 0x000000465054723c */ /* 0x040fe20000001854 */
[----:B------:R-:W0:Y:S07]  /*63e0*/  LDSM.16.M88.4 R68, [R187+UR5] ;  /* 0x00000005bb44783b */ /* 0x000e2e0008000200 */
[C---:B------:R-:W-:Y:S01]  /*63f0*/  HMMA.16816.F32 R88, R80.reuse, R66, R88 ;  /* 0x000000425058723c */ /* 0x040fe20000001858 */
[----:B------:R-:W1:Y:S07]  /*6400*/  LDSM.16.M88.4 R64, [R187+UR5+0x1000] ;  /* 0x00100005bb40783b */ /* 0x000e6e0008000200 */
[----:B------:R-:W-:Y:S01]  /*6410*/  HMMA.16816.F32 R96, R80, R62, R92 ;  /* 0x0000003e5060723c */ /* 0x000fe2000000185c */
[----:B------:R-:W2:Y:S04]  /*6420*/  LDSM.16.M88.4 R60, [R187+UR5+0x2000] ;  /* 0x00200005bb3c783b */ /* 0x000ea80008000200 */
[----:B------:R-:W3:Y:S04]  /*6430*/  LDSM.16.M88.4 R92, [R187+UR5+0x3000] ;  /* 0x00300005bb5c783b */ /* 0x000ee80008000200 */
[----:B------:R-:W4:Y:S01]  /*6440*/  LDSM.16.MT88.4 R80, [R186+0x4600] ;  /* 0x00460000ba50783b */ /* 0x000f220000004200 */
[C---:B0-----:R-:W-:Y:S08]  /*6450*/  HMMA.16816.F32 R76, R72.reuse, R68, R76 ;  /* 0x00000044484c723c */ /* 0x041ff0000000184c */
[C---:B-1----:R-:W-:Y:S08]  /*6460*/  HMMA.16816.F32 R84, R72.reuse, R64, R84 ;  /* 0x000000404854723c */ /* 0x042ff00000001854 */
[C---:B--2---:R-:W-:Y:S08]  /*6470*/  HMMA.16816.F32 R88, R72.reuse, R60, R88 ;  /* 0x0000003c4858723c */ /* 0x044ff00000001858 */
[----:B---3--:R-:W-:Y:S01]  /*6480*/  HMMA.16816.F32 R96, R72, R92, R96 ;  /* 0x0000005c4860723c */ /* 0x008fe20000001860 */
[----:B------:R-:W-:-:S07]  /*6490*/  UIADD3 UR6, UPT, UPT, UR6, -0x1, URZ ;  /* 0xffffffff06067890 */ /* 0x000fce000fffe0ff */
[----:B----4-:R-:W-:Y:S01]  /*64a0*/  HMMA.16816.F32 R76, R80, R70, R76 ;  /* 0x00000046504c723c */ /* 0x010fe2000000184c */
[----:B------:R-:W-:-:S07]  /*64b0*/  UISETP.NE.U32.AND UP0, UPT, UR6, URZ, UPT ;  /* 0x000000ff0600728c */ /* 0x000fce000bf05070 */
[C---:B------:R-:W-:Y:S08]  /*64c0*/  HMMA.16816.F32 R84, R80.reuse, R66, R84 ;  /* 0x000000425054723c */ /* 0x040ff00000001854 */
[C---:B------:R-:W-:Y:S08]  /*64d0*/  HMMA.16816.F32 R88, R80.reuse, R62, R88 ;  /* 0x0000003e5058723c */ /* 0x040ff00000001858 */
[----:B------:R-:W-:Y:S01]  /*64e0*/  HMMA.16816.F32 R92, R80, R94, R96 ;  /* 0x0000005e505c723c */ /* 0x000fe20000001860 */
[----:B------:R-:W-:Y:S01]  /*64f0*/  IMAD.WIDE R168, R178, 0x2, R168 ;  /* 0x00000002b2a87825 */ /* 0x000fe200078e02a8 */
[----:B------:R-:W-:-:S03]  /*6500*/  UIADD3 UR7, UPT, UPT, UR7, -0x40, URZ ;  /* 0xffffffc007077890 */ /* 0x000fc6000fffe0ff */
[----:B------:R-:W-:-:S04]  /*6510*/  IMAD.WIDE R166, R178, 0x2, R166 ;  /* 0x00000002b2a67825 */ /* 0x000fc800078e02a6 */
        /* <DEDUP_REMOVED lines=62> */
[----:B------:R-:W-:Y:S01]  /*6900*/  IMAD.WIDE R184, R177, 0x2, R184 ;  /* 0x00000002b1b87825 */ /* 0x000fe200078e02b8 */
[----:B------:R-:W-:Y:S06]  /*6910*/  BRA.U UP0, `(.L_x_2) ;  /* 0xffffffdd00b87547 */ /* 0x000fec000b83ffff */
[----:B------:R-:W-:Y:S02]  /*6920*/  F2FP.F16.F32.PACK_AB R2, R87, R79 ;  /* 0x0000004f5702723e */ /* 0x000fe400000000ff */
[----:B------:R-:W-:Y:S02]  /*6930*/  F2FP.F16.F32.PACK_AB R4, R85, R77 ;  /* 0x0000004d5504723e */ /* 0x000fe400000000ff */
[----:B------:R-:W-:Y:S02]  /*6940*/  F2FP.F16.F32.PACK_AB R3, R95, R91 ;  /* 0x0000005b5f03723e */ /* 0x000fe400000000ff */
[----:B------:R-:W-:Y:S02]  /*6950*/  F2FP.F16.F32.PACK_AB R79, R94, R90 ;  /* 0x0000005a5e4f723e */ /* 0x000fe400000000ff */
[----:B------:R-:W-:Y:S02]  /*6960*/  F2FP.F16.F32.PACK_AB R78, R86, R78 ;  /* 0x0000004e564e723e */ /* 0x000fe400000000ff */
[----:B------:R-:W-:-:S02]  /*6970*/  F2FP.F16.F32.PACK_AB R5, R93, R89 ;  /* 0x000000595d05723e */ /* 0x000fc400000000ff */
[----:B------:R-:W-:Y:S02]  /*6980*/  F2FP.F16.F32.PACK_AB R77, R92, R88 ;  /* 0x000000585c4d723e */ /* 0x000fe400000000ff */
[----:B------:R-:W-:-:S07]  /*6990*/  F2FP.F16.F32.PACK_AB R76, R84, R76 ;  /* 0x0000004c544c723e */ /* 0x000fce00000000ff */
.L_x_1:
[----:B------:R-:W0:Y:S01]  /*69a0*/  S2R R10, SR_TID.X ;  /* 0x00000000000a7919 */ /* 0x000e220000002100 */
[----:B------:R-:W1:Y:S01]  /*69b0*/  LDCU.128 UR12, c[0x0][0x390] ;  /* 0x00007200ff0c77ac */ /* 0x000e620008000c00 */
[----:B------:R-:W2:Y:S01]  /*69c0*/  LDC R31, c[0x0][0x3b8] ;  /* 0x0000ee00ff1f7b82 */ /* 0x000ea20000000800 */
[----:B------:R-:W3:Y:S07]  /*69d0*/  LDCU UR4, c[0x0][0x3b4] ;  /* 0x00007680ff0477ac */ /* 0x000eee0008000800 */
[----:B------:R-:W-:Y:S01]  /*69e0*/  BAR.SYNC.DEFER_BLOCKING 0x0 ;  /* 0x0000000000007b1d */ /* 0x000fe20000010000 */
[C---:B-1----:R-:W-:Y:S01]  /*69f0*/  ISETP.GE.AND P0, PT, R171.reuse, UR14, PT ;  /* 0x0000000eab007c0c */ /* 0x042fe2000bf06270 */
[----:B---3--:R-:W-:-:S05]  /*6a00*/  IMAD R171, R171, UR4, RZ ;  /* 0x00000004abab7c24 */ /* 0x008fca000f8e02ff */
[----:B------:R-:W-:Y:S02]  /*6a10*/  LEA R21, P1, R171, UR12, 0x1 ;  /* 0x0000000cab157c11 */ /* 0x000fe4000f8208ff */
[----:B0-----:R-:W-:Y:S02]  /*6a20*/  SHF.R.S32.HI R7, RZ, 0x4, R10 ;  /* 0x00000004ff077819 */ /* 0x001fe4000001140a */
[C---:B------:R-:W-:Y:S02]  /*6a30*/  LOP3.LUT R6, R10.reuse, 0x60, RZ, 0xc0, !PT ;  /* 0x000000600a067812 */ /* 0x040fe400078ec0ff */
[----:B------:R-:W-:Y:S02]  /*6a40*/  SGXT R7, R7, 0x1 ;  /* 0x000000010707781a */ /* 0x000fe40000000200 */
[----:B------:R-:W-:Y:S02]  /*6a50*/  LOP3.LUT R8, R10, 0xc, RZ, 0xc0, !PT ;  /* 0x0000000c0a087812 */ /* 0x000fe400078ec0ff */
[----:B------:R-:W-:Y:S01]  /*6a60*/  LOP3.LUT R9, R7, 0x420, RZ, 0xc0, !PT ;  /* 0x0000042007097812 */ /* 0x000fe200078ec0ff */
[----:B------:R-:W-:Y:S01]  /*6a70*/  IMAD.SHL.U32 R7, R6, 0x8, RZ ;  /* 0x0000000806077824 */ /* 0x000fe200078e00ff */
[----:B------:R-:W-:Y:S01]  /*6a80*/  LEA.HI.X.SX32 R171, R171, UR13, 0x1, P1 ;  /* 0x0000000dabab7c11 */ /* 0x000fe200088f0eff */
[----:B------:R-:W-:-:S02]  /*6a90*/  IMAD.SHL.U32 R6, R10, 0x8, RZ ;  /* 0x000000080a067824 */ /* 0x000fc400078e00ff */
[----:B------:R-:W-:-:S05]  /*6aa0*/  IMAD R9, R8, 0x2, R9 ;  /* 0x0000000208097824 */ /* 0x000fca00078e0209 */
[----:B------:R-:W-:Y:S02]  /*6ab0*/  LOP3.LUT R7, R9, R0, R7, 0x1e, !PT ;  /* 0x0000000009077212 */ /* 0x000fe400078e1e07 */
[----:B------:R-:W-:Y:S02]  /*6ac0*/  LOP3.LUT R9, R6, 0xf8, RZ, 0xc0, !PT ;  /* 0x000000f806097812 */ /* 0x000fe400078ec0ff */
[----:B------:R-:W-:Y:S01]  /*6ad0*/  LOP3.LUT R6, R7, 0x40, RZ, 0x3c, !PT ;  /* 0x0000004007067812 */ /* 0x000fe200078e3cff */
[----:B------:R-:W-:Y:S01]  /*6ae0*/  STS.64 [R7+UR5], R76 ;  /* 0x0000004c07007988 */ /* 0x000fe20008000a05 */
[----:B------:R-:W-:Y:S01]  /*6af0*/  LEA.HI R0, R10, R170, RZ, 0x1c ;  /* 0x000000aa0a007211 */ /* 0x000fe200078fe0ff */
[----:B------:R-:W-:Y:S01]  /*6b00*/  IMAD R9, R8, 0x100, R9 ;  /* 0x0000010008097824 */ /* 0x000fe200078e0209 */
[--C-:B------:R-:W-:Y:S01]  /*6b10*/  SHF.R.U32.HI R8, RZ, 0x4, R10.reuse ;  /* 0x00000004ff087819 */ /* 0x100fe2000001160a */
[----:B------:R0:W-:Y:S02]  /*6b20*/  STS.64 [R7+UR5+0x80], R4 ;  /* 0x0000800407007988 */ /* 0x0001e40008000a05 */
[----:B------:R-:W-:Y:S01]  /*6b30*/  VIADD R0, R0, 0x78 ;  /* 0x0000007800007836 */ /* 0x000fe20000000000 */
[----:B------:R-:W-:Y:S01]  /*6b40*/  LOP3.LUT R9, R9, 0x60, R10, 0x78, !PT ;  /* 0x0000006009097812 */ /* 0x000fe200078e780a */
[----:B------:R-:W-:Y:S04]  /*6b50*/  STS.64 [R6+UR5+0x800], R78 ;  /* 0x0008004e06007988 */ /* 0x000fe80008000a05 */
[----:B------:R1:W-:Y:S01]  /*6b60*/  STS.64 [R6+UR5+0x880], R2 ;  /* 0x0008800206007988 */ /* 0x0003e20008000a05 */
[----:B------:R-:W-:Y:S01]  /*6b70*/  BAR.SYNC.DEFER_BLOCKING 0x0 ;  /* 0x0000000000007b1d */ /* 0x000fe20000010000 */
[----:B0-----:R-:W-:-:S02]  /*6b80*/  LEA.HI R7, R10, 0x38, RZ, 0x1c ;  /* 0x000000380a077811 */ /* 0x001fc400078fe0ff */
[----:B------:R-:W-:-:S03]  /*6b90*/  SGXT.U32 R5, R8, 0x3 ;  /* 0x000000030805781a */ /* 0x000fc60000000000 */
[C---:B------:R-:W-:Y:S01]  /*6ba0*/  IMAD.IADD R16, R170.reuse, 0x1, R7 ;  /* 0x00000001aa107824 */ /* 0x040fe200078e0207 */
[C-C-:B------:R-:W-:Y:S02]  /*6bb0*/  LOP3.LUT R13, R170.reuse, 0x70, R5.reuse, 0xfe, !PT ;  /* 0x00000070aa0d7812 */ /* 0x140fe400078efe05 */
[C---:B-1----:R-:W-:Y:S02]  /*6bc0*/  LOP3.LUT R2, R170.reuse, R5, RZ, 0xfc, !PT ;  /* 0x00000005aa027212 */ /* 0x042fe400078efcff */
[C-C-:B------:R-:W-:Y:S02]  /*6bd0*/  LOP3.LUT R3, R170.reuse, 0x68, R5.reuse, 0xfe, !PT ;  /* 0x00000068aa037812 */ /* 0x140fe400078efe05 */
[--C-:B------:R-:W-:Y:S01]  /*6be0*/  LOP3.LUT R12, R170, 0x60, R5.reuse, 0xfe, !PT ;  /* 0x00000060aa0c7812 */ /* 0x100fe200078efe05 */
[----:B--2---:R-:W-:Y:S01]  /*6bf0*/  IMAD R20, R2, R31, RZ ;  /* 0x0000001f02147224 */ /* 0x004fe200078e02ff */
[C-C-:B------:R-:W-:Y:S02]  /*6c00*/  LOP3.LUT R10, R170.reuse, 0x58, R5.reuse, 0xfe, !PT ;  /* 0x00000058aa0a7812 */ /* 0x140fe400078efe05 */
[----:B------:R-:W-:-:S02]  /*6c10*/  LOP3.LUT R11, R170, 0x50, R5, 0xfe, !PT ;  /* 0x00000050aa0b7812 */ /* 0x000fc400078efe05 */
[C-C-:B------:R-:W-:Y:S02]  /*6c20*/  LOP3.LUT R14, R170.reuse, 0x48, R5.reuse, 0xfe, !PT ;  /* 0x00000048aa0e7812 */ /* 0x140fe400078efe05 */
[C-C-:B------:R-:W-:Y:S02]  /*6c30*/  LOP3.LUT R15, R170.reuse, 0x40, R5.reuse, 0xfe, !PT ;  /* 0x00000040aa0f7812 */ /* 0x140fe400078efe05 */
[C-C-:B------:R-:W-:Y:S01]  /*6c40*/  LOP3.LUT R17, R170.reuse, 0x30, R5.reuse, 0xfe, !PT ;  /* 0x00000030aa117812 */ /* 0x140fe200078efe05 */
[----:B------:R-:W0:Y:S01]  /*6c50*/  LDS.64 R22, [R9+UR5] ;  /* 0x0000000509167984 */ /* 0x000e220008000a00 */
[C-C-:B------:R-:W-:Y:S02]  /*6c60*/  LOP3.LUT R18, R170.reuse, 0x28, R5.reuse, 0xfe, !PT ;  /* 0x00000028aa127812 */ /* 0x140fe400078efe05 */
[C-C-:B------:R-:W-:Y:S01]  /*6c70*/  LOP3.LUT R19, R170.reuse, 0x20, R5.reuse, 0xfe, !PT ;  /* 0x00000020aa137812 */ /* 0x140fe200078efe05 */
[----:B------:R-:W1:Y:S01]  /*6c80*/  LDS.64 R24, [R9+UR5+0x100] ;  /* 0x0001000509187984 */ /* 0x000e620008000a00 */
[----:B------:R-:W-:-:S02]  /*6c90*/  LOP3.LUT R7, R170, 0x18, R5, 0xfe, !PT ;  /* 0x00000018aa077812 */ /* 0x000fc400078efe05 */
[C-C-:B------:R-:W-:Y:S01]  /*6ca0*/  LOP3.LUT R4, R170.reuse, 0x10, R5.reuse, 0xfe, !PT ;  /* 0x00000010aa047812 */ /* 0x140fe200078efe05 */
[----:B------:R-:W2:Y:S01]  /*6cb0*/  LDS.64 R26, [R9+UR5+0x200] ;  /* 0x00020005091a7984 */ /* 0x000ea20008000a00 */
[----:B------:R-:W-:Y:S02]  /*6cc0*/  LOP3.LUT R170, R170, 0x8, R5, 0xfe, !PT ;  /* 0x00000008aaaa7812 */ /* 0x000fe400078efe05 */
[----:B------:R-:W-:Y:S01]  /*6cd0*/  ISETP.LT.AND P4, PT, R2, UR15, !P0 ;  /* 0x0000000f02007c0c */ /* 0x000fe2000c781270 */
[----:B------:R3:W4:Y:S01]  /*6ce0*/  LDS.64 R28, [R9+UR5+0x300] ;  /* 0x00030005091c7984 */ /* 0x0007220008000a00 */
[C---:B------:R-:W-:Y:S01]  /*6cf0*/  ISETP.LT.AND P1, PT, R170.reuse, UR15, !P0 ;  /* 0x0000000faa007c0c */ /* 0x040fe2000c721270 */
[----:B------:R-:W-:Y:S01]  /*6d00*/  IMAD R170, R170, R31, RZ ;  /* 0x0000001faaaa7224 */ /* 0x000fe200078e02ff */
[----:B------:R-:W-:Y:S01]  /*6d10*/  LEA R2, P5, R20, R21, 0x1 ;  /* 0x0000001514027211 */ /* 0x000fe200078a08ff */
[C---:B------:R-:W-:Y:S01]  /*6d20*/  IMAD R8, R4.reuse, R31, RZ ;  /* 0x0000001f04087224 */ /* 0x040fe200078e02ff */
[----:B------:R-:W-:-:S02]  /*6d30*/  ISETP.LT.AND P3, PT, R4, UR15, !P0 ;  /* 0x0000000f04007c0c */ /* 0x000fc4000c761270 */
[----:B------:R-:W-:Y:S01]  /*6d40*/  LEA R4, P6, R170, R21, 0x1 ;  /* 0x00000015aa047211 */ /* 0x000fe200078c08ff */
[----:B---3--:R-:W-:Y:S01]  /*6d50*/  IMAD R9, R7, R31, RZ ;  /* 0x0000001f07097224 */ /* 0x008fe200078e02ff */
[----:B------:R-:W-:Y:S02]  /*6d60*/  ISETP.LT.AND P2, PT, R3, UR15, !P0 ;  /* 0x0000000f03007c0c */ /* 0x000fe4000c741270 */
[----:B------:R-:W-:Y:S01]  /*6d70*/  LEA.HI.X.SX32 R3, R20, R171, 0x1, P5 ;  /* 0x000000ab14037211 */ /* 0x000fe200028f0eff */
[----:B------:R-:W-:Y:S01]  /*6d80*/  IMAD R20, R31, 0x40, R20 ;  /* 0x000000401f147824 */ /* 0x000fe200078e0214 */
[----:B------:R-:W-:Y:S02]  /*6d90*/  LEA R6, P5, R8, R21, 0x1 ;  /* 0x0000001508067211 */ /* 0x000fe400078a08ff */
[----:B------:R-:W-:Y:S02]  /*6da0*/  LEA.HI.X.SX32 R5, R170, R171, 0x1, P6 ;  /* 0x000000abaa057211 */ /* 0x000fe400030f0eff */
[----:B------:R-:W-:-:S02]  /*6db0*/  ISETP.LT.AND P6, PT, R7, UR15, !P0 ;  /* 0x0000000f07007c0c */ /* 0x000fc4000c7c1270 */
[----:B------:R-:W-:Y:S01]  /*6dc0*/  LEA.HI.X.SX32 R7, R8, R171, 0x1, P5 ;  /* 0x000000ab08077211 */ /* 0x000fe200028f0eff */
[----:B0-----:R0:W-:Y:S01]  /*6dd0*/  @P4 STG.E.U16 desc[UR8][R2.64], R22 ;  /* 0x0000001602004986 */ /* 0x0011e2000c101508 */
[----:B------:R-:W-:-:S03]  /*6de0*/  LEA R8, P4, R9, R21, 0x1 ;  /* 0x0000001509087211 */ /* 0x000fc600078808ff */
[----:B-1----:R1:W-:Y:S01]  /*6df0*/  @P1 STG.E.U16 desc[UR8][R4.64], R24 ;  /* 0x0000001804001986 */ /* 0x0023e2000c101508 */
[C---:B------:R-:W-:Y:S01]  /*6e00*/  ISETP.LT.AND P1, PT, R19.reuse, UR15, !P0 ;  /* 0x0000000f13007c0c */ /* 0x040fe2000c721270 */
[----:B------:R-:W-:Y:S01]  /*6e10*/  IMAD R19, R19, R31, RZ ;  /* 0x0000001f13137224 */ /* 0x000fe200078e02ff */
[----:B------:R-:W-:Y:S01]  /*6e20*/  LEA.HI.X.SX32 R9, R9, R171, 0x1, P4 ;  /* 0x000000ab09097211 */ /* 0x000fe200020f0eff */
[----:B--2---:R2:W-:Y:S01]  /*6e30*/  @P3 STG.E.U16 desc[UR8][R6.64], R26 ;  /* 0x0000001a06003986 */ /* 0x0045e2000c101508 */
[C---:B------:R-:W-:Y:S01]  /*6e40*/  ISETP.LT.AND P3, PT, R18.reuse, UR15, !P0 ;  /* 0x0000000f12007c0c */ /* 0x040fe2000c761270 */
[----:B------:R-:W-:Y:S01]  /*6e50*/  IMAD R18, R18, R31, RZ ;  /* 0x0000001f12127224 */ /* 0x000fe200078e02ff */
[C---:B------:R-:W-:Y:S01]  /*6e60*/  ISETP.LT.AND P4, PT, R16.reuse, UR15, !P0 ;  /* 0x0000000f10007c0c */ /* 0x040fe2000c781270 */
[----:B----4-:R3:W-:Y:S01]  /*6e70*/  @P6 STG.E.U16 desc[UR8][R8.64], R28 ;  /* 0x0000001c08006986 */ /* 0x0107e2000c101508 */
[----:B0-----:R-:W-:Y:S01]  /*6e80*/  LEA R2, P5, R19, R21, 0x1 ;  /* 0x0000001513027211 */ /* 0x001fe200078a08ff */
[----:B------:R-:W-:Y:S01]  /*6e90*/  IMAD R16, R16, R31, RZ ;  /* 0x0000001f10107224 */ /* 0x000fe200078e02ff */
[----:B-1----:R-:W-:-:S02]  /*6ea0*/  LEA R4, P6, R18, R21, 0x1 ;  /* 0x0000001512047211 */ /* 0x002fc400078c08ff */
[-C--:B------:R-:W-:Y:S02]  /*6eb0*/  LEA.HI.X.SX32 R3, R19, R171.reuse, 0x1, P5 ;  /* 0x000000ab13037211 */ /* 0x080fe400028f0eff */
[----:B--2---:R-:W-:Y:S02]  /*6ec0*/  PRMT R7, R22, 0x7632, R7 ;  /* 0x0000763216077816 */ /* 0x004fe40000000007 */
[----:B------:R-:W-:Y:S02]  /*6ed0*/  LEA.HI.X.SX32 R5, R18, R171, 0x1, P6 ;  /* 0x000000ab12057211 */ /* 0x000fe400030f0eff */
[----:B---3--:R-:W-:Y:S01]  /*6ee0*/  PRMT R9, R24, 0x7632, R9 ;  /* 0x0000763218097816 */ /* 0x008fe20000000009 */
[----:B------:R0:W-:Y:S01]  /*6ef0*/  @P1 STG.E.U16 desc[UR8][R2.64], R7 ;  /* 0x0000000702001986 */ /* 0x0001e2000c101508 */
[C---:B------:R-:W-:Y:S01]  /*6f00*/  ISETP.LT.AND P5, PT, R17.reuse, UR15, !P0 ;  /* 0x0000000f11007c0c */ /* 0x040fe2000c7a1270 */
[----:B------:R-:W-:Y:S01]  /*6f10*/  IMAD R17, R17, R31, RZ ;  /* 0x0000001f11117224 */ /* 0x000fe200078e02ff */
[----:B------:R-:W-:Y:S01]  /*6f20*/  LEA R8, P6, R16, R21, 0x1 ;  /* 0x0000001510087211 */ /* 0x000fe200078c08ff */
[----:B------:R1:W-:Y:S01]  /*6f30*/  @P3 STG.E.U16 desc[UR8][R4.64], R9 ;  /* 0x0000000904003986 */ /* 0x0003e2000c101508 */
[----:B------:R-:W-:-:S02]  /*6f40*/  PRMT R28, R28, 0x7632, R28 ;  /* 0x000076321c1c7816 */ /* 0x000fc4000000001c */
[C---:B------:R-:W-:Y:S02]  /*6f50*/  LEA R6, P3, R17.reuse, R21, 0x1 ;  /* 0x0000001511067211 */ /* 0x040fe400078608ff */
[----:B------:R-:W-:Y:S02]  /*6f60*/  ISETP.LT.AND P1, PT, R14, UR15, !P0 ;  /* 0x0000000f0e007c0c */ /* 0x000fe4000c721270 */
[----:B0-----:R-:W-:Y:S02]  /*6f70*/  PRMT R3, R26, 0x7632, R3 ;  /* 0x000076321a037816 */ /* 0x001fe40000000003 */
[----:B------:R-:W-:Y:S01]  /*6f80*/  LEA.HI.X.SX32 R7, R17, R171, 0x1, P3 ;  /* 0x000000ab11077211 */ /* 0x000fe200018f0eff */
[----:B------:R-:W-:Y:S01]  /*6f90*/  IMAD R17, R0, R31, RZ ;  /* 0x0000001f00117224 */ /* 0x000fe200078e02ff */
[----:B-1----:R-:W-:Y:S01]  /*6fa0*/  LEA.HI.X.SX32 R9, R16, R171, 0x1, P6 ;  /* 0x000000ab10097211 */ /* 0x002fe200030f0eff */
[----:B------:R-:W-:Y:S01]  /*6fb0*/  IMAD R5, R31, 0x8, R20 ;  /* 0x000000081f057824 */ /* 0x000fe200078e0214 */
[----:B------:R-:W-:Y:S01]  /*6fc0*/  ISETP.LT.AND P3, PT, R15, UR15, !P0 ;  /* 0x0000000f0f007c0c */ /* 0x000fe2000c761270 */
[----:B------:R0:W-:Y:S01]  /*6fd0*/  @P5 STG.E.U16 desc[UR8][R6.64], R3 ;  /* 0x0000000306005986 */ /* 0x0001e2000c101508 */
[----:B------:R-:W-:-:S02]  /*6fe0*/  LEA R2, P5, R20, R21, 0x1 ;  /* 0x0000001514027211 */ /* 0x000fc400078a08ff */
[----:B------:R-:W-:Y:S01]  /*6ff0*/  LEA R4, P6, R5, R21, 0x1 ;  /* 0x0000001505047211 */ /* 0x000fe200078c08ff */
[----:B------:R1:W-:Y:S01]  /*7000*/  @P4 STG.E.U16 desc[UR8][R8.64], R28 ;  /* 0x0000001c08004986 */ /* 0x0003e2000c101508 */
[----:B------:R-:W-:Y:S01]  /*7010*/  ISETP.LT.AND P4, PT, R10, UR15, !P0 ;  /* 0x0000000f0a007c0c */ /* 0x000fe2000c781270 */
[----:B------:R-:W-:Y:S01]  /*7020*/  IMAD R10, R31, 0x8, R5 ;  /* 0x000000081f0a7824 */ /* 0x000fe200078e0205 */
[-C--:B------:R-:W-:Y:S02]  /*7030*/  LEA.HI.X.SX32 R5, R5, R171.reuse, 0x1, P6 ;  /* 0x000000ab05057211 */ /* 0x080fe400030f0eff */
[----:B0-----:R-:W-:Y:S02]  /*7040*/  LEA.HI.X.SX32 R3, R20, R171, 0x1, P5 ;  /* 0x000000ab14037211 */ /* 0x001fe400028f0eff */
[----:B------:R-:W-:Y:S01]  /*7050*/  ISETP.LT.AND P5, PT, R11, UR15, !P0 ;  /* 0x0000000f0b007c0c */ /* 0x000fe2000c7a1270 */
[C---:B------:R-:W-:Y:S02]  /*7060*/  IMAD R11, R31.reuse, 0x8, R10 ;  /* 0x000000081f0b7824 */ /* 0x040fe400078e020a */
[----:B------:R-:W-:Y:S02]  /*7070*/  @P3 STG.E.U16 desc[UR8][R2.64], R23 ;  /* 0x0000001702003986 */ /* 0x000fe4000c101508 */
[----:B------:R-:W-:Y:S01]  /*7080*/  IMAD R14, R31, 0x8, R11 ;  /* 0x000000081f0e7824 */ /* 0x000fe200078e020b */
[-C--:B-1----:R-:W-:Y:S01]  /*7090*/  LEA R8, P3, R11, R21.reuse, 0x1 ;  /* 0x000000150b087211 */ /* 0x082fe200078608ff */
[----:B------:R0:W-:Y:S01]  /*70a0*/  @P1 STG.E.U16 desc[UR8][R4.64], R25 ;  /* 0x0000001904001986 */ /* 0x0001e2000c101508 */
[----:B------:R-:W-:Y:S01]  /*70b0*/  LEA R6, P1, R10, R21, 0x1 ;  /* 0x000000150a067211 */ /* 0x000fe200078208ff */
[----:B------:R-:W-:Y:S01]  /*70c0*/  IMAD R15, R31, 0x8, R14 ;  /* 0x000000081f0f7824 */ /* 0x000fe200078e020e */
[----:B------:R-:W-:-:S02]  /*70d0*/  LEA.HI.X.SX32 R9, R11, R171, 0x1, P3 ;  /* 0x000000ab0b097211 */ /* 0x000fc400018f0eff */
[----:B------:R-:W-:Y:S01]  /*70e0*/  LEA.HI.X.SX32 R7, R10, R171, 0x1, P1 ;  /* 0x000000ab0a077211 */ /* 0x000fe200008f0eff */
[----:B------:R-:W-:Y:S01]  /*70f0*/  IMAD R16, R31, 0x8, R15 ;  /* 0x000000081f107824 */ /* 0x000fe200078e020f */
[----:B------:R-:W-:Y:S02]  /*7100*/  LEA R10, P1, R14, R21, 0x1 ;  /* 0x000000150e0a7211 */ /* 0x000fe400078208ff */
[----:B------:R-:W-:Y:S01]  /*7110*/  ISETP.LT.AND P3, PT, R12, UR15, !P0 ;  /* 0x0000000f0c007c0c */ /* 0x000fe2000c761270 */
[----:B------:R1:W-:Y:S01]  /*7120*/  @P5 STG.E.U16 desc[UR8][R6.64], R27 ;  /* 0x0000001b06005986 */ /* 0x0003e2000c101508 */
[----:B------:R-:W-:Y:S02]  /*7130*/  LEA.HI.X.SX32 R11, R14, R171, 0x1, P1 ;  /* 0x000000ab0e0b7211 */ /* 0x000fe400008f0eff */
[-C--:B0-----:R-:W-:Y:S01]  /*7140*/  LEA R4, P1, R16, R21.reuse, 0x1 ;  /* 0x0000001510047211 */ /* 0x081fe200078208ff */
[----:B------:R1:W-:Y:S01]  /*7150*/  @P4 STG.E.U16 desc[UR8][R8.64], R29 ;  /* 0x0000001d08004986 */ /* 0x0003e2000c101508 */
[----:B------:R-:W-:-:S02]  /*7160*/  LEA R2, P6, R15, R21, 0x1 ;  /* 0x000000150f027211 */ /* 0x000fc400078c08ff */
[-C--:B------:R-:W-:Y:S02]  /*7170*/  LEA.HI.X.SX32 R5, R16, R171.reuse, 0x1, P1 ;  /* 0x000000ab10057211 */ /* 0x080fe400008f0eff */
[----:B------:R-:W-:Y:S02]  /*7180*/  ISETP.LT.AND P1, PT, R0, UR15, !P0 ;  /* 0x0000000f00007c0c */ /* 0x000fe4000c721270 */
[----:B------:R-:W-:Y:S02]  /*7190*/  ISETP.LT.AND P0, PT, R13, UR15, !P0 ;  /* 0x0000000f0d007c0c */ /* 0x000fe4000c701270 */
[----:B------:R-:W-:Y:S02]  /*71a0*/  PRMT R23, R23, 0x7632, R23 ;  /* 0x0000763217177816 */ /* 0x000fe40000000017 */
[----:B------:R-:W-:Y:S02]  /*71b0*/  LEA.HI.X.SX32 R3, R15, R171, 0x1, P6 ;  /* 0x000000ab0f037211 */ /* 0x000fe400030f0eff */
[----:B------:R-:W-:Y:S01]  /*71c0*/  PRMT R25, R25, 0x7632, R25 ;  /* 0x0000763219197816 */ /* 0x000fe20000000019 */
[----:B------:R1:W-:Y:S01]  /*71d0*/  @P3 STG.E.U16 desc[UR8][R10.64], R23 ;  /* 0x000000170a003986 */ /* 0x0003e2000c101508 */
[----:B------:R-:W-:-:S02]  /*71e0*/  PRMT R0, R27, 0x7632, R0 ;  /* 0x000076321b007816 */ /* 0x000fc40000000000 */
[C---:B------:R-:W-:Y:S01]  /*71f0*/  LEA R12, P6, R17.reuse, R21, 0x1 ;  /* 0x00000015110c7211 */ /* 0x040fe200078c08ff */
[----:B------:R1:W-:Y:S03]  /*7200*/  @P2 STG.E.U16 desc[UR8][R2.64], R25 ;  /* 0x0000001902002986 */ /* 0x0003e6000c101508 */
[----:B------:R-:W-:Y:S01]  /*7210*/  LEA.HI.X.SX32 R13, R17, R171, 0x1, P6 ;  /* 0x000000ab110d7211 */ /* 0x000fe200030f0eff */
[----:B------:R1:W-:Y:S01]  /*7220*/  @P0 STG.E.U16 desc[UR8][R4.64], R0 ;  /* 0x0000000004000986 */ /* 0x0003e2000c101508 */
[----:B------:R-:W-:Y:S07]  /*7230*/  @!P1 EXIT ;  /* 0x000000000000994d */ /* 0x000fee0003800000 */
[----:B-1----:R-:W-:-:S05]  /*7240*/  PRMT R6, R29, 0x7632, R6 ;  /* 0x000076321d067816 */ /* 0x002fca0000000006 */
[----:B------:R-:W-:Y:S01]  /*7250*/  STG.E.U16 desc[UR8][R12.64], R6 ;  /* 0x000000060c007986 */ /* 0x000fe2000c101508 */
[----:B------:R-:W-:Y:S05]  /*7260*/  EXIT ;  /* 0x000000000000794d */ /* 0x000fea0003800000 */
.L_x_3:
[----:B------:R-:W-:-:S00]  /*7270*/  BRA `(.L_x_3) ;  /* 0xfffffffc00fc7947 */ /* 0x000fc0000383ffff */
[----:B------:R-:W-:-:S00]  /*7280*/  NOP ;  /* 0x0000000000007918 */ /* 0x000fc00000000000 */
[----:B------:R-:W-:-:S00]  /*7290*/  NOP ;  /* 0x0000000000007918 */ /* 0x000fc00000000000 */
[----:B------:R-:W-:-:S00]  /*72a0*/  NOP ;  /* 0x0000000000007918 */ /* 0x000fc00000000000 */
[----:B------:R-:W-:-:S00]  /*72b0*/  NOP ;  /* 0x0000000000007918 */ /* 0x000fc00000000000 */
[----:B------:R-:W-:-:S00]  /*72c0*/  NOP ;  /* 0x0000000000007918 */ /* 0x000fc00000000000 */
[----:B------:R-:W-:-:S00]  /*72d0*/  NOP ;  /* 0x0000000000007918 */ /* 0x000fc00000000000 */
[----:B------:R-:W-:-:S00]  /*72e0*/  NOP ;  /* 0x0000000000007918 */ /* 0x000fc00000000000 */
[----:B------:R-:W-:-:S00]  /*72f0*/  NOP ;  /* 0x0000000000007918 */ /* 0x000fc00000000000 */
.L_x_4:


//--------------------- .nv.shared.matmul_kernel  --------------------------
	.section	.nv.shared.matmul_kernel,"aw",@nobits
	.sectionflags	@""
	.align	16
	.zero		1024


//--------------------- .nv.shared.reserved.0     --------------------------
	.section	.nv.shared.reserved.0,"aw",@nobits
	.weak		__nv_reservedSMEM_offset_0_alias
	.size		__nv_reservedSMEM_offset_0_alias, 0, 64
	.other		__nv_reservedSMEM_offset_0_alias,@"STO_CUDA_RESERVED_SHARED STV_DEFAULT"
__nv_reservedSMEM_offset_0_alias:
	.zero		0
	.zero		64


//--------------------- .nv.constant0.matmul_kernel --------------------------
	.section	.nv.constant0.matmul_kernel,"a",@progbits
	.sectionflags	@""
	.align	4
.nv.constant0.matmul_kernel:
	.zero		976


//--------------------- SYMBOLS --------------------------

	.type		.nv.reservedSmem.offset0,@object
	.size		.nv.reservedSmem.offset0,0x4
	.type		.nv.reservedSmem.cap,@object
	.size		.nv.reservedSmem.cap,0x4
